def gluon_wgmma(
    a_ptr,
    b_ptr,
    c_ptr,
    M,
    N,
    K,
    stride_am,
    stride_bk,
    stride_cm,
    BLOCK_M: gl.constexpr,
    BLOCK_N: gl.constexpr,
    BLOCK_K: gl.constexpr,
    DTYPE: gl.constexpr,
    A_LAYOUT: gl.constexpr,
    B_LAYOUT: gl.constexpr,
    C_LAYOUT: gl.constexpr,
    B_SHAPE: gl.constexpr,
    TRANS_B: gl.constexpr,
    NUM_BUFFERS: gl.constexpr,
    NUM_WARPS: gl.constexpr,
):
    a_desc = tma.make_tensor_descriptor(
        a_ptr, [M, K], [stride_am, 1], [BLOCK_M, BLOCK_K], A_LAYOUT
    )
    b_desc = tma.make_tensor_descriptor(
        b_ptr,
        [N, K] if TRANS_B else [K, N],
        [stride_bk, 1],
        B_SHAPE,
        B_LAYOUT,
    )
    c_desc = tma.make_tensor_descriptor(
        c_ptr, [M, N], [stride_cm, 1], [BLOCK_M, BLOCK_N], C_LAYOUT
    )

    a_bufs = gl.allocate_shared_memory(
        DTYPE, [NUM_BUFFERS, BLOCK_M, BLOCK_K], A_LAYOUT
    )
    b_bufs = gl.allocate_shared_memory(DTYPE, [NUM_BUFFERS] + B_SHAPE, B_LAYOUT)

    pid_m = gl.program_id(0)
    pid_n = gl.program_id(1)
    off_m = pid_m * BLOCK_M
    off_n = pid_n * BLOCK_N

    mma_layout: gl.constexpr = pick_wgmma_layout(DTYPE, BLOCK_M, BLOCK_N, NUM_WARPS)
    acc = warpgroup_mma_init(
        gl.zeros((BLOCK_M, BLOCK_N), dtype=gl.float32, layout=mma_layout)
    )

    bars = gl.allocate_shared_memory(
        gl.int64, [NUM_BUFFERS, 1], mbarrier.MBarrierLayout()
    )
    for i in gl.static_range(NUM_BUFFERS):
        mbarrier.init(bars.index(i), count=1)
    idx = 0
    phase = 0

    for k in range(0, K, BLOCK_K):
        a = a_bufs.index(idx)
        b = b_bufs.index(idx)
        bar = bars.index(idx)
        mbarrier.expect(bar, a_desc.block_type.nbytes + b_desc.block_type.nbytes)
        tma.async_copy_global_to_shared(a_desc, [off_m, k], bar, a)
        tma.async_copy_global_to_shared(
            b_desc, [off_n, k] if TRANS_B else [k, off_n], bar, b
        )
        mbarrier.wait(bar, phase=phase)

        if TRANS_B:
            b = b.permute((1, 0))
        acc = warpgroup_mma_wait(num_outstanding=0, deps=(acc,))
        acc = warpgroup_mma(a, b, acc, is_async=True)

        idx += 1
        if idx == NUM_BUFFERS:
            idx = 0
            phase ^= 1

    acc = warpgroup_mma_wait(num_outstanding=0, deps=(acc,))
    for i in gl.static_range(NUM_BUFFERS):
        mbarrier.invalidate(bars.index(i))

    c_smem = gl.allocate_shared_memory(DTYPE, [BLOCK_M, BLOCK_N], C_LAYOUT)
    c_smem.store(acc.to(DTYPE))
    fence_async_shared()
    tma.async_copy_shared_to_global(c_desc, [off_m, off_n], c_smem)
    tma.store_wait(pendings=0)

# config = {"BLOCK_K": 128, "BLOCK_M": 64, "BLOCK_N": 64, "arch": "sm_90", "dtype": "bf16", "num_buffers": 2, "num_warps": 8, "trans_b": 1}
# arch = sm_90


// ===== COMPILED SASS (sm_90a) =====

	.target	sm_90a

	.elftype	@"ET_EXEC"


//--------------------- .note.nv.tkinfo           --------------------------
	.section	.note.nv.tkinfo,"",@"SHT_NOTE"
	.sectionflags	@"SHF_NOTE_NV_TKINFO"
	.tkinfo
        /*0018*/ 	.word	0x00000002
        /*0030*/ 	.string	""
        /*0030*/ 	.string	"ptxas"
        /*0030*/ 	.string	"Cuda compilation tools, release 13.0, V13.0.88"
        /*0030*/ 	.string	"Build cuda_13.0.r13.0/compiler.36424714_0"
        /*0030*/ 	.string	"-v  -suppress-debug-info  -lineinfo  -arch sm_90a "



//--------------------- .note.nv.cuinfo           --------------------------
	.section	.note.nv.cuinfo,"",@"SHT_NOTE"
	.sectionflags	@"SHF_NOTE_NV_CUINFO"
        /*0018*/ 	.short	0x0002
        /*001a*/ 	.short	0x005a
        /*001c*/ 	.short	0x0082
	.zero		2


//--------------------- .nv.info                  --------------------------
	.section	.nv.info,"",@"SHT_CUDA_INFO"
	.align	4


	//----- nvinfo : EIATTR_REGCOUNT
	.align		4
        /*0000*/ 	.byte	0x04, 0x2f
        /*0002*/ 	.short	(.L_1 - .L_0)
	.align		4
.L_0:
        /*0004*/ 	.word	index@(gluon_wgmma)
        /*0008*/ 	.word	0x0000002a


	//----- nvinfo : EIATTR_FRAME_SIZE
	.align		4
.L_1:
        /*000c*/ 	.byte	0x04, 0x11
        /*000e*/ 	.short	(.L_3 - .L_2)
	.align		4
.L_2:
        /*0010*/ 	.word	index@(gluon_wgmma)
        /*0014*/ 	.word	0x00000000


	//----- nvinfo : EIATTR_MIN_STACK_SIZE
	.align		4
.L_3:
        /*0018*/ 	.byte	0x04, 0x12
        /*001a*/ 	.short	(.L_5 - .L_4)
	.align		4
.L_4:
        /*001c*/ 	.word	index@(gluon_wgmma)
        /*0020*/ 	.word	0x00000000
.L_5:


//--------------------- .nv.compat                --------------------------
	.section	.nv.compat,"",@"SHT_CUDA_COMPAT_INFO"
	.align	4
        /*0000*/ 	.byte	0x02, 0x09, 0x01, 0x00, 0x02, 0x02, 0x04, 0x00, 0x02, 0x05, 0x05, 0x00, 0x03, 0x07, 0x01, 0x01
        /*0010*/ 	.byte	0x02, 0x03, 0x03, 0x00, 0x02, 0x06, 0x01, 0x00, 0x04, 0x0b, 0x08, 0x00, 0x00, 0x00, 0x00, 0x00
        /*0020*/ 	.byte	0x00, 0x00, 0x00, 0x00


//--------------------- .nv.info.gluon_wgmma      --------------------------
	.section	.nv.info.gluon_wgmma,"",@"SHT_CUDA_INFO"
	.sectionflags	@""
	.align	4


	//----- nvinfo : EIATTR_CUDA_API_VERSION
	.align		4
        /*0000*/ 	.byte	0x04, 0x37
        /*0002*/ 	.short	(.L_7 - .L_6)
.L_6:
        /*0004*/ 	.word	0x00000082


	//----- nvinfo : EIATTR_KPARAM_INFO
	.align		4
.L_7:
        /*0008*/ 	.byte	0x04, 0x17
        /*000a*/ 	.short	(.L_9 - .L_8)
.L_8:
        /*000c*/ 	.word	0x00000000
        /*0010*/ 	.short	0x000a
        /*0012*/ 	.short	0x0048
        /*0014*/ 	.byte	0x00, 0xf4, 0x21, 0x00


	//----- nvinfo : EIATTR_KPARAM_INFO
	.align		4
.L_9:
        /*0018*/ 	.byte	0x04, 0x17
        /*001a*/ 	.short	(.L_11 - .L_10)
.L_10:
        /*001c*/ 	.word	0x00000000
        /*0020*/ 	.short	0x0009
        /*0022*/ 	.short	0x0040
        /*0024*/ 	.byte	0x00, 0xf4, 0x21, 0x00


	//----- nvinfo : EIATTR_KPARAM_INFO
	.align		4
.L_11:
        /*0028*/ 	.byte	0x04, 0x17
        /*002a*/ 	.short	(.L_13 - .L_12)
.L_12:
        /*002c*/ 	.word	0x00000000
        /*0030*/ 	.short	0x0008
        /*0032*/ 	.short	0x0038
        /*0034*/ 	.byte	0x00, 0xf0, 0x21, 0x00


	//----- nvinfo : EIATTR_KPARAM_INFO
	.align		4
.L_13:
        /*0038*/ 	.byte	0x04, 0x17
        /*003a*/ 	.short	(.L_15 - .L_14)
.L_14:
        /*003c*/ 	.word	0x00000000
        /*0040*/ 	.short	0x0007
        /*0042*/ 	.short	0x0030
        /*0044*/ 	.byte	0x00, 0xf0, 0x21, 0x00


	//----- nvinfo : EIATTR_KPARAM_INFO
	.align		4
.L_15:
        /*0048*/ 	.byte	0x04, 0x17
        /*004a*/ 	.short	(.L_17 - .L_16)
.L_16:
        /*004c*/ 	.word	0x00000000
        /*0050*/ 	.short	0x0006
        /*0052*/ 	.short	0x0028
        /*0054*/ 	.byte	0x00, 0xf0, 0x21, 0x00


	//----- nvinfo : EIATTR_KPARAM_INFO
	.align		4
.L_17:
        /*0058*/ 	.byte	0x04, 0x17
        /*005a*/ 	.short	(.L_19 - .L_18)
.L_18:
        /*005c*/ 	.word	0x00000000
        /*0060*/ 	.short	0x0005
        /*0062*/ 	.short	0x0020
        /*0064*/ 	.byte	0x00, 0xf0, 0x11, 0x00


	//----- nvinfo : EIATTR_KPARAM_INFO
	.align		4
.L_19:
        /*0068*/ 	.byte	0x04, 0x17
        /*006a*/ 	.short	(.L_21 - .L_20)
.L_20:
        /*006c*/ 	.word	0x00000000
        /*0070*/ 	.short	0x0004
        /*0072*/ 	.short	0x001c
        /*0074*/ 	.byte	0x00, 0xf0, 0x11, 0x00


	//----- nvinfo : EIATTR_KPARAM_INFO
	.align		4
.L_21:
        /*0078*/ 	.byte	0x04, 0x17
        /*007a*/ 	.short	(.L_23 - .L_22)
.L_22:
        /*007c*/ 	.word	0x00000000
        /*0080*/ 	.short	0x0003
        /*0082*/ 	.short	0x0018
        /*0084*/ 	.byte	0x00, 0xf0, 0x11, 0x00


	//----- nvinfo : EIATTR_KPARAM_INFO
	.align		4
.L_23:
        /*0088*/ 	.byte	0x04, 0x17
        /*008a*/ 	.short	(.L_25 - .L_24)
.L_24:
        /*008c*/ 	.word	0x00000000
        /*0090*/ 	.short	0x0002
        /*0092*/ 	.short	0x0010
        /*0094*/ 	.byte	0x00, 0xf4, 0x21, 0x00


	//----- nvinfo : EIATTR_KPARAM_INFO
	.align		4
.L_25:
        /*0098*/ 	.byte	0x04, 0x17
        /*009a*/ 	.short	(.L_27 - .L_26)
.L_26:
        /*009c*/ 	.word	0x00000000
        /*00a0*/ 	.short	0x0001
        /*00a2*/ 	.short	0x0008
        /*00a4*/ 	.byte	0x00, 0xf4, 0x21, 0x00


	//----- nvinfo : EIATTR_KPARAM_INFO
	.align		4
.L_27:
        /*00a8*/ 	.byte	0x04, 0x17
        /*00aa*/ 	.short	(.L_29 - .L_28)
.L_28:
        /*00ac*/ 	.word	0x00000000
        /*00b0*/ 	.short	0x0000
        /*00b2*/ 	.short	0x0000
        /*00b4*/ 	.byte	0x00, 0xf4, 0x21, 0x00


	//----- nvinfo : EIATTR_SPARSE_MMA_MASK
	.align		4
.L_29:
        /*00b8*/ 	.byte	0x03, 0x50
        /*00ba*/ 	.short	0x0000


	//----- nvinfo : EIATTR_MAXREG_COUNT
	.align		4
        /*00bc*/ 	.byte	0x03, 0x1b
        /*00be*/ 	.short	0x00ff


	//----- nvinfo : EIATTR_NUM_BARRIERS
	.align		4
        /*00c0*/ 	.byte	0x02, 0x4c
        /*00c2*/ 	.byte	0x01
	.zero		1


	//----- nvinfo : EIATTR_MERCURY_ISA_VERSION
	.align		4
        /*00c4*/ 	.byte	0x03, 0x5f
        /*00c6*/ 	.short	0x0101


	//----- nvinfo : EIATTR_INT_WARP_WIDE_INSTR_OFFSETS
	.align		4
        /*00c8*/ 	.byte	0x04, 0x31
        /*00ca*/ 	.short	(.L_31 - .L_30)


	//   ....[0]....
.L_30:
        /*00cc*/ 	.word	0x000012f0


	//   ....[1]....
        /*00d0*/ 	.word	0x00001310


	//   ....[2]....
        /*00d4*/ 	.word	0x000013c0


	//   ....[3]....
        /*00d8*/ 	.word	0x00001600


	//   ....[4]....
        /*00dc*/ 	.word	0x00001610


	//   ....[5]....
        /*00e0*/ 	.word	0x000016a0


	//   ....[6]....
        /*00e4*/ 	.word	0x000016b0


	//   ....[7]....
        /*00e8*/ 	.word	0x00001c20


	//   ....[8]....
        /*00ec*/ 	.word	0x00001c30


	//----- nvinfo : EIATTR_COOP_GROUP_MASK_REGIDS
	.align		4
.L_31:
        /*00f0*/ 	.byte	0x04, 0x29
        /*00f2*/ 	.short	(.L_33 - .L_32)


	//   ....[0]....
.L_32:
        /*00f4*/ 	.word	0xffffffff


	//   ....[1]....
        /*00f8*/ 	.word	0xffffffff


	//   ....[2]....
        /*00fc*/ 	.word	0xffffffff


	//----- nvinfo : EIATTR_COOP_GROUP_INSTR_OFFSETS
	.align		4
.L_33:
        /*0100*/ 	.byte	0x04, 0x28
        /*0102*/ 	.short	(.L_35 - .L_34)


	//   ....[0]....
.L_34:
        /*0104*/ 	.word	0x00000150


	//   ....[1]....
        /*0108*/ 	.word	0x00000700


	//   ....[2]....
        /*010c*/ 	.word	0x00000cf0


	//----- nvinfo : EIATTR_MBARRIER_INSTR_OFFSETS
	.align		4
.L_35:
        /*0110*/ 	.byte	0x04, 0x39
        /*0112*/ 	.short	(.L_37 - .L_36)


	//   ....[0]....
.L_36:
        /*0114*/ 	.word	0x00001400
        /*0118*/ 	.word	0x000000ff
        /*011c*/ 	.word	0x00010000
        /*0120*/ 	.short	0x0100
        /*0122*/ 	.byte	0x10
	.zero		1


	//   ....[1]....
        /*0124*/ 	.word	0x00001420
        /*0128*/ 	.word	0x000000ff
        /*012c*/ 	.word	0x00010008
        /*0130*/ 	.short	0x0100
        /*0132*/ 	.byte	0x10
	.zero		1


	//   ....[2]....
        /*0134*/ 	.word	0x000017d0
        /*0138*/ 	.word	0x000000ff
        /*013c*/ 	.word	0x00010000
        /*0140*/ 	.short	0x010a
        /*0142*/ 	.byte	0x21
	.zero		1


	//   ....[3]....
        /*0144*/ 	.word	0x00001b60
        /*0148*/ 	.word	0x000000ff
        /*014c*/ 	.word	0x00010000
        /*0150*/ 	.short	0x0108
        /*0152*/ 	.byte	0x10
	.zero		1


	//   ....[4]....
        /*0154*/ 	.word	0x00001c00
        /*0158*/ 	.word	0x000000ff
        /*015c*/ 	.word	0x00010008
        /*0160*/ 	.short	0x0108
        /*0162*/ 	.byte	0x10
	.zero		1


	//   ....[5]....
        /*0164*/ 	.word	0x00001cf0
        /*0168*/ 	.word	0x000000ff
        /*016c*/ 	.word	0x00010000
        /*0170*/ 	.short	0x010a
        /*0172*/ 	.byte	0x21
	.zero		1


	//----- nvinfo : EIATTR_NUM_MBARRIERS
	.align		4
.L_37:
        /*0174*/ 	.byte	0x03, 0x38
        /*0176*/ 	.short	0x0002


	//----- nvinfo : EIATTR_EXIT_INSTR_OFFSETS
	.align		4
        /*0178*/ 	.byte	0x04, 0x1c
        /*017a*/ 	.short	(.L_39 - .L_38)


	//   ....[0]....
.L_38:
        /*017c*/ 	.word	0x00001ce0


	//----- nvinfo : EIATTR_REQNTID
	.align		4
.L_39:
        /*0180*/ 	.byte	0x04, 0x10
        /*0182*/ 	.short	(.L_41 - .L_40)
.L_40:
        /*0184*/ 	.word	0x00000100
        /*0188*/ 	.word	0x00000001
        /*018c*/ 	.word	0x00000001


	//----- nvinfo : EIATTR_CRS_STACK_SIZE
	.align		4
.L_41:
        /*0190*/ 	.byte	0x04, 0x1e
        /*0192*/ 	.short	(.L_43 - .L_42)
.L_42:
        /*0194*/ 	.word	0x00000000


	//----- nvinfo : EIATTR_CBANK_PARAM_SIZE
	.align		4
.L_43:
        /*0198*/ 	.byte	0x03, 0x19
        /*019a*/ 	.short	0x0050


	//----- nvinfo : EIATTR_PARAM_CBANK
	.align		4
        /*019c*/ 	.byte	0x04, 0x0a
        /*019e*/ 	.short	(.L_45 - .L_44)
	.align		4
.L_44:
        /*01a0*/ 	.word	index@(.nv.constant0.gluon_wgmma)
        /*01a4*/ 	.short	0x0210
        /*01a6*/ 	.short	0x0050


	//----- nvinfo : EIATTR_SW_WAR
	.align		4
.L_45:
        /*01a8*/ 	.byte	0x04, 0x36
        /*01aa*/ 	.short	(.L_47 - .L_46)
.L_46:
        /*01ac*/ 	.word	0x00000008
.L_47:


//--------------------- .nv.callgraph             --------------------------
	.section	.nv.callgraph,"",@"SHT_CUDA_CALLGRAPH"
	.align	4
	.sectionentsize	8
	.align		4
        /*0000*/ 	.word	0x00000000
	.align		4
        /*0004*/ 	.word	0xffffffff
	.align		4
        /*0008*/ 	.word	0x00000000
	.align		4
        /*000c*/ 	.word	0xfffffffe
	.align		4
        /*0010*/ 	.word	0x00000000
	.align		4
        /*0014*/ 	.word	0xfffffffd
	.align		4
        /*0018*/ 	.word	0x00000000
	.align		4
        /*001c*/ 	.word	0xfffffffc


//--------------------- .text.gluon_wgmma         --------------------------
	.section	.text.gluon_wgmma,"ax",@progbits
	.align	128
        .global         gluon_wgmma
        .type           gluon_wgmma,@function
        .size           gluon_wgmma,(.L_x_52 - gluon_wgmma)
        .other          gluon_wgmma,@"STO_CUDA_ENTRY STV_DEFAULT"
gluon_wgmma:
.text.gluon_wgmma:
[----:B------:R-:W-:Y:S01]  /*0000*/  LDC R1, c[0x0][0x28] ;  /* 0x00000a00ff017b82 */ /* 0x000fe20000000800 */
[----:B------:R-:W1:Y:S07]  /*0010*/  S2R R0, SR_TID.X ;  /* 0x0000000000007919 */ /* 0x000e6e0000002100 */
[----:B------:R-:W2:Y:S01]  /*0020*/  S2UR UR4, SR_CgaCtaId ;  /* 0x00000000000479c3 */ /* 0x000ea20000008800 */
[----:B------:R-:W-:Y:S01]  /*0030*/  UMOV UR16, 0x400 ;  /* 0x0000040000107882 */ /* 0x000fe20000000000 */
[----:B------:R-:W-:Y:S01]  /*0040*/  ULDC UR6, c[0x0][0xc] ;  /* 0x0000030000067ab9 */ /* 0x000fe20000000800 */
[----:B------:R-:W-:Y:S01]  /*0050*/  ULDC.64 UR28, c[0x0][0x250] ;  /* 0x00009400001c7ab9 */ /* 0x000fe20000000a00 */
[----:B------:R-:W-:Y:S04]  /*0060*/  BSSY B0, `(.L_x_0) ;  /* 0x000001f000007945 */ /* 0x000fe80003800000 */
[----:B------:R-:W3:Y:S08]  /*0070*/  LDC R2, c[0x0][0x228] ;  /* 0x00008a00ff027b82 */ /* 0x000ef00000000800 */
[----:B------:R-:W4:Y:S08]  /*0080*/  LDC R7, c[0x0][0x230] ;  /* 0x00008c00ff077b82 */ /* 0x000f300000000800 */
[----:B------:R-:W-:Y:S01]  /*0090*/  S2UR UR19, SR_CTAID.Y ;  /* 0x00000000001379c3 */ /* 0x000fe20000002600 */
[----:B--2---:R-:W-:-:S03]  /*00a0*/  ULEA UR16, UR4, UR16, 0x18 ;  /* 0x0000001004107291 */ /* 0x004fc6000f8ec03f */
[----:B------:R-:W-:Y:S01]  /*00b0*/  ULDC UR4, c[0x0][0x10] ;  /* 0x0000040000047ab9 */ /* 0x000fe20000000800 */
[----:B-1----:R-:W-:-:S03]  /*00c0*/  LOP3.LUT R6, R0, 0xff, RZ, 0xc0, !PT ;  /* 0x000000ff00067812 */ /* 0x002fc600078ec0ff */
[----:B------:R-:W1:Y:S01]  /*00d0*/  S2UR UR5, SR_CTAID.Z ;  /* 0x00000000000579c3 */ /* 0x000e620000002700 */
[----:B---3--:R-:W-:Y:S01]  /*00e0*/  VIADD R2, R2, 0xffffffff ;  /* 0xffffffff02027836 */ /* 0x008fe20000000000 */
[C---:B------:R-:W-:Y:S02]  /*00f0*/  ISETP.GE.U32.AND P0, PT, R6.reuse, 0x20, PT ;  /* 0x000000200600780c */ /* 0x040fe40003f06070 */
[C---:B------:R-:W-:Y:S02]  /*0100*/  ISETP.NE.U32.AND P2, PT, R6.reuse, RZ, PT ;  /* 0x000000ff0600720c */ /* 0x040fe40003f45070 */
[----:B------:R-:W-:Y:S02]  /*0110*/  LEA R8, R6, UR16, 0x2 ;  /* 0x0000001006087c11 */ /* 0x000fe4000f8e10ff */
[----:B------:R-:W2:Y:S01]  /*0120*/  S2UR UR30, SR_CTAID.X ;  /* 0x00000000001e79c3 */ /* 0x000ea20000002500 */
[----:B----4-:R-:W-:-:S06]  /*0130*/  VIADD R11, R7, 0xffffffff ;  /* 0xffffffff070b7836 */ /* 0x010fcc0000000000 */
[----:B------:R3:W-:Y:S01]  /*0140*/  @!P0 STS [R8], RZ ;  /* 0x000000ff08008388 */ /* 0x0007e20000000800 */
[----:B------:R-:W-:-:S03]  /*0150*/  NOP ;  /* 0x0000000000007918 */ /* 0x000fc60000000000 */
[----:B------:R3:W-:Y:S01]  /*0160*/  @!P2 STS [UR16+0x24], R2 ;  /* 0x00002402ff00a988 */ /* 0x0007e20008000810 */
[----:B-1----:R-:W-:-:S03]  /*0170*/  UIMAD UR4, UR5, UR4, UR19 ;  /* 0x00000004050472a4 */ /* 0x002fc6000f8e0213 */
[----:B------:R3:W-:Y:S01]  /*0180*/  @!P2 STS [UR16+0x20], R11 ;  /* 0x0000200bff00a988 */ /* 0x0007e20008000810 */
[----:B--2---:R-:W-:-:S04]  /*0190*/  UIMAD UR4, UR4, UR6, UR30 ;  /* 0x00000006040472a4 */ /* 0x004fc8000f8e021e */
[----:B------:R-:W-:-:S03]  /*01a0*/  UIMAD UR5, UR4, 0x180, URZ ;  /* 0x00000180040578a4 */ /* 0x000fc6000f8e023f */
[----:B------:R-:W-:Y:S01]  /*01b0*/  UMOV UR4, URZ ;  /* 0x0000003f00047c82 */ /* 0x000fe20008000000 */
[----:B------:R-:W-:-:S04]  /*01c0*/  UIADD3 UR24, UP0, UR5, UR28, URZ ;  /* 0x0000001c05187290 */ /* 0x000fc8000ff1e03f */
[----:B------:R-:W-:Y:S01]  /*01d0*/  ULEA.HI.X.SX32 UR25, UR5, UR29, 0x1, UP0 ;  /* 0x0000001d05197291 */ /* 0x000fe200080f0e3f */
[----:B---3--:R-:W-:Y:S11]  /*01e0*/  @P2 BRA `(.L_x_1) ;  /* 0x0000000000182947 */ /* 0x008ff60003800000 */
[----:B------:R-:W1:Y:S01]  /*01f0*/  LDS R3, [UR16+0x8] ;  /* 0x00000810ff037984 */ /* 0x000e620008000800 */
[----:B------:R-:W2:Y:S01]  /*0200*/  LDC.64 R12, c[0x0][0x210] ;  /* 0x00008400ff0c7b82 */ /* 0x000ea20000000a00 */
[----:B------:R-:W-:Y:S02]  /*0210*/  IMAD.MOV.U32 R4, RZ, RZ, 0x70 ;  /* 0x00000070ff047424 */ /* 0x000fe400078e00ff */
[----:B--2---:R2:W-:Y:S03]  /*0220*/  STS.64 [UR16], R12 ;  /* 0x0000000cff007988 */ /* 0x0045e60008000a10 */
[----:B-1----:R-:W-:-:S05]  /*0230*/  LOP3.LUT R3, R3, 0x10, R4, 0xd8, !PT ;  /* 0x0000001003037812 */ /* 0x002fca00078ed804 */
[----:B------:R2:W-:Y:S02]  /*0240*/  STS [UR16+0x8], R3 ;  /* 0x00000803ff007988 */ /* 0x0005e40008000810 */
.L_x_1:
[----:B------:R-:W-:Y:S05]  /*0250*/  BSYNC B0 ;  /* 0x0000000000007941 */ /* 0x000fea0003800000 */
.L_x_0:
[----:B------:R-:W-:Y:S04]  /*0260*/  BSSY B0, `(.L_x_2) ;  /* 0x000000a000007945 */ /* 0x000fe80003800000 */
[----:B------:R-:W-:Y:S05]  /*0270*/  @P2 BRA `(.L_x_3) ;  /* 0x0000000000202947 */ /* 0x000fea0003800000 */
[----:B--2---:R-:W1:Y:S01]  /*0280*/  LDS R3, [UR16+0x34] ;  /* 0x00003410ff037984 */ /* 0x004e620008000800 */
[----:B------:R-:W-:Y:S02]  /*0290*/  IMAD.MOV.U32 R4, RZ, RZ, 0x3f000000 ;  /* 0x3f000000ff047424 */ /* 0x000fe400078e00ff */
[----:B------:R-:W-:Y:S01]  /*02a0*/  @!P2 IMAD.MOV.U32 R5, RZ, RZ, 0x3f ;  /* 0x0000003fff05a424 */ /* 0x000fe200078e00ff */
[----:B------:R-:W2:Y:S02]  /*02b0*/  @!P2 LDS R10, [UR16+0x38] ;  /* 0x00003810ff0aa984 */ /* 0x000ea40008000800 */
[----:B-1----:R-:W-:Y:S02]  /*02c0*/  LOP3.LUT R3, R3, 0xff000000, R4, 0xb8, !PT ;  /* 0xff00000003037812 */ /* 0x002fe400078eb804 */
[----:B--2---:R-:W-:-:S03]  /*02d0*/  @!P2 LOP3.LUT R4, R10, 0xff, R5, 0xb8, !PT ;  /* 0x000000ff0a04a812 */ /* 0x004fc600078eb805 */
[----:B------:R1:W-:Y:S04]  /*02e0*/  STS [UR16+0x34], R3 ;  /* 0x00003403ff007988 */ /* 0x0003e80008000810 */
[----:B------:R1:W-:Y:S02]  /*02f0*/  @!P2 STS [UR16+0x38], R4 ;  /* 0x00003804ff00a988 */ /* 0x0003e40008000810 */
.L_x_3:
[----:B------:R-:W-:Y:S05]  /*0300*/  BSYNC B0 ;  /* 0x0000000000007941 */ /* 0x000fea0003800000 */
.L_x_2:
[----:B------:R-:W-:Y:S04]  /*0310*/  BSSY B0, `(.L_x_4) ;  /* 0x000000e000007945 */ /* 0x000fe80003800000 */
[----:B------:R-:W-:Y:S05]  /*0320*/  @P2 BRA `(.L_x_5) ;  /* 0x0000000000302947 */ /* 0x000fea0003800000 */
[----:B-1----:R-:W1:Y:S01]  /*0330*/  LDS R4, [UR16+0x34] ;  /* 0x00003410ff047984 */ /* 0x002e620008000800 */
[----:B--2---:R-:W2:Y:S03]  /*0340*/  LDC.64 R12, c[0x0][0x238] ;  /* 0x00008e00ff0c7b82 */ /* 0x004ea60000000a00 */
[----:B------:R-:W3:Y:S01]  /*0350*/  LDS R3, [UR16+0x1c] ;  /* 0x00001c10ff037984 */ /* 0x000ee20008000800 */
[C---:B--2---:R-:W-:Y:S01]  /*0360*/  SHF.L.U64.HI R10, R12.reuse, 0x1, R13 ;  /* 0x000000010c0a7819 */ /* 0x044fe2000001020d */
[----:B------:R-:W-:-:S03]  /*0370*/  IMAD.SHL.U32 R5, R12, 0x2, RZ ;  /* 0x000000020c057824 */ /* 0x000fc600078e00ff */
[--C-:B------:R-:W-:Y:S02]  /*0380*/  SHF.R.U32.HI R12, RZ, 0x4, R10.reuse ;  /* 0x00000004ff0c7819 */ /* 0x100fe4000001160a */
[----:B------:R-:W-:-:S05]  /*0390*/  SHF.R.U64 R5, R5, 0x4, R10 ;  /* 0x0000000405057819 */ /* 0x000fca000000120a */
[----:B------:R4:W-:Y:S01]  /*03a0*/  STS [UR16+0xc], R5 ;  /* 0x00000c05ff007988 */ /* 0x0009e20008000810 */
[----:B-1----:R-:W-:Y:S02]  /*03b0*/  LOP3.LUT R4, R4, 0x7, RZ, 0xb8, !PT ;  /* 0x0000000704047812 */ /* 0x002fe400078eb8ff */
[----:B---3--:R-:W-:-:S03]  /*03c0*/  LOP3.LUT R3, R3, 0xf, R12, 0xb8, !PT ;  /* 0x0000000f03037812 */ /* 0x008fc600078eb80c */
[----:B------:R4:W-:Y:S04]  /*03d0*/  STS [UR16+0x34], R4 ;  /* 0x00003404ff007988 */ /* 0x0009e80008000810 */
[----:B------:R4:W-:Y:S02]  /*03e0*/  STS [UR16+0x1c], R3 ;  /* 0x00001c03ff007988 */ /* 0x0009e40008000810 */
.L_x_5:
[----:B------:R-:W-:Y:S05]  /*03f0*/  BSYNC B0 ;  /* 0x0000000000007941 */ /* 0x000fea0003800000 */
.L_x_4:
[----:B------:R-:W-:Y:S04]  /*0400*/  BSSY B1, `(.L_x_6) ;  /* 0x000001a000017945 */ /* 0x000fe80003800000 */
[----:B------:R-:W-:Y:S04]  /*0410*/  BSSY B0, `(.L_x_7) ;  /* 0x0000015000007945 */ /* 0x000fe80003800000 */
[----:B------:R-:W-:Y:S05]  /*0420*/  @P2 BRA `(.L_x_8) ;  /* 0x0000000000202947 */ /* 0x000fea0003800000 */
[----:B-12-4-:R-:W1:Y:S02]  /*0430*/  LDS R3, [UR16+0x34] ;  /* 0x00003410ff037984 */ /* 0x016e640008000800 */
[----:B-1----:R-:W-:-:S05]  /*0440*/  LOP3.LUT R3, R3, 0x38, RZ, 0xb8, !PT ;  /* 0x0000003803037812 */ /* 0x002fca00078eb8ff */
[----:B------:R1:W-:Y:S01]  /*0450*/  STS [UR16+0x34], R3 ;  /* 0x00003403ff007988 */ /* 0x0003e20008000810 */
[----:B------:R-:W-:Y:S05]  /*0460*/  @P2 BRA `(.L_x_9) ;  /* 0x0000000000202947 */ /* 0x000fea0003800000 */
[----:B-1----:R-:W1:Y:S01]  /*0470*/  LDS R3, [UR16+0x8] ;  /* 0x00000810ff037984 */ /* 0x002e620008000800 */
[----:B------:R-:W-:-:S05]  /*0480*/  IMAD.MOV.U32 R4, RZ, RZ, 0x780 ;  /* 0x00000780ff047424 */ /* 0x000fca00078e00ff */
[----:B-1----:R-:W-:-:S05]  /*0490*/  LOP3.LUT R3, R3, 0x500, R4, 0xd8, !PT ;  /* 0x0000050003037812 */ /* 0x002fca00078ed804 */
[----:B------:R3:W-:Y:S02]  /*04a0*/  STS [UR16+0x8], R3 ;  /* 0x00000803ff007988 */ /* 0x0007e40008000810 */
.L_x_8:
[----:B------:R-:W-:Y:S05]  /*04b0*/  @P2 BRA `(.L_x_10) ;  /* 0x0000000000282947 */ /* 0x000fea0003800000 */
[----:B-1234-:R-:W1:Y:S02]  /*04c0*/  LDS R3, [UR16+0x8] ;  /* 0x00000810ff037984 */ /* 0x01ee640008000800 */
[----:B-1----:R-:W-:-:S05]  /*04d0*/  LOP3.LUT R3, R3, 0x1800, RZ, 0xb8, !PT ;  /* 0x0000180003037812 */ /* 0x002fca00078eb8ff */
[----:B------:R2:W-:Y:S02]  /*04e0*/  STS [UR16+0x8], R3 ;  /* 0x00000803ff007988 */ /* 0x0005e40008000810 */
.L_x_9:
[----:B------:R-:W-:Y:S05]  /*04f0*/  @P2 BREAK B0 ;  /* 0x0000000000002942 */ /* 0x000fea0003800000 */
[----:B------:R-:W-:Y:S05]  /*0500*/  @P2 BRA `(.L_x_11) ;  /* 0x0000000000242947 */ /* 0x000fea0003800000 */
[----:B------:R-:W3:Y:S01]  /*0510*/  LDS R4, [UR16+0x8] ;  /* 0x00000810ff047984 */ /* 0x000ee20008000800 */
[----:B-12---:R-:W-:-:S05]  /*0520*/  IMAD.MOV.U32 R3, RZ, RZ, 0x6000 ;  /* 0x00006000ff037424 */ /* 0x006fca00078e00ff */
[----:B---3--:R-:W-:-:S04]  /*0530*/  LOP3.LUT R3, R4, 0x6000, R3, 0xd8, !PT ;  /* 0x0000600004037812 */ /* 0x008fc800078ed803 */
[----:B------:R-:W-:-:S05]  /*0540*/  LOP3.LUT R3, R3, 0x400000, RZ, 0xb8, !PT ;  /* 0x0040000003037812 */ /* 0x000fca00078eb8ff */
[----:B------:R5:W-:Y:S02]  /*0550*/  STS [UR16+0x8], R3 ;  /* 0x00000803ff007988 */ /* 0x000be40008000810 */
.L_x_10:
[----:B------:R-:W-:Y:S05]  /*0560*/  BSYNC B0 ;  /* 0x0000000000007941 */ /* 0x000fea0003800000 */
.L_x_7:
[----:B-12345:R-:W1:Y:S02]  /*0570*/  @!P2 LDS R3, [UR16+0x8] ;  /* 0x00000810ff03a984 */ /* 0x03ee640008000800 */
[----:B-1----:R-:W-:-:S05]  /*0580*/  @!P2 LOP3.LUT R3, R3, 0x8000, RZ, 0xb8, !PT ;  /* 0x000080000303a812 */ /* 0x002fca00078eb8ff */
[----:B------:R3:W-:Y:S02]  /*0590*/  @!P2 STS [UR16+0x8], R3 ;  /* 0x00000803ff00a988 */ /* 0x0007e40008000810 */
.L_x_11:
[----:B------:R-:W-:Y:S05]  /*05a0*/  BSYNC B1 ;  /* 0x0000000000017941 */ /* 0x000fea0003800000 */
.L_x_6:
[----:B------:R-:W-:Y:S05]  /*05b0*/  WARPSYNC.ALL ;  /* 0x0000000000007948 */ /* 0x000fea0003800000 */
[----:B------:R-:W-:Y:S05]  /*05c0*/  @P0 BRA `(.L_x_12) ;  /* 0x0000000000280947 */ /* 0x000fea0003800000 */
[----:B-123--:R-:W1:Y:S01]  /*05d0*/  S2R R3, SR_LANEID ;  /* 0x0000000000037919 */ /* 0x00ee620000000000 */
[----:B------:R-:W-:Y:S05]  /*05e0*/  WARPSYNC.ALL ;  /* 0x0000000000007948 */ /* 0x000fea0003800000 */
[----:B-1----:R-:W-:-:S05]  /*05f0*/  IMAD.SHL.U32 R3, R3, 0x4, RZ ;  /* 0x0000000403037824 */ /* 0x002fca00078e00ff */
[----:B------:R-:W1:Y:S01]  /*0600*/  LDS R9, [R3+UR16] ;  /* 0x0000001003097984 */ /* 0x000e620008000800 */
[----:B------:R-:W-:-:S05]  /*0610*/  IADD3 R4, P1, R3, UR24, RZ ;  /* 0x0000001803047c10 */ /* 0x000fca000ff3e0ff */
[----:B------:R-:W-:-:S05]  /*0620*/  IMAD.X R5, RZ, RZ, UR25, P1 ;  /* 0x00000019ff057e24 */ /* 0x000fca00088e06ff */
[----:B-1----:R4:W5:Y:S01]  /*0630*/  ATOMG.E.EXCH.STRONG.GPU PT, RZ, [R4], R9 ;  /* 0x0000000904ff73a8 */ /* 0x00296200041ee100 */
[----:B------:R-:W-:-:S04]  /*0640*/  DEPBAR {5,4,3,2,1,0} ;  /* 0x0000003f0000791a */ /* 0x000fc80000000000 */
[----:B------:R4:W-:Y:S01]  /*0650*/  UTMACCTL.IV [UR24] ;  /* 0x00000000180079b9 */ /* 0x0009e20008000000 */
[----:B------:R-:W-:Y:S01]  /*0660*/  NOP ;  /* 0x0000000000007918 */ /* 0x000fe20000000000 */
.L_x_12:
[----:B------:R-:W-:Y:S05]  /*0670*/  @P0 BRA `(.L_x_13) ;  /* 0x00000000000c0947 */ /* 0x000fea0003800000 */
[----:B------:R0:W-:Y:S01]  /*0680*/  UTMACMDFLUSH ;  /* 0x00000000000079b7 */ /* 0x0001e20000000000 */
[----:B------:R-:W-:Y:S05]  /*0690*/  @P0 BRA `(.L_x_13) ;  /* 0x0000000000040947 */ /* 0x000fea0003800000 */
[----:B------:R-:W-:-:S04]  /*06a0*/  DEPBAR.LE SB0, 0x0 ;  /* 0x000080000000791a */ /* 0x000fc80000000000 */
.L_x_13:
[----:B------:R-:W-:Y:S05]  /*06b0*/  WARPSYNC.ALL ;  /* 0x0000000000007948 */ /* 0x000fea0003800000 */
[----:B-----5:R-:W-:Y:S06]  /*06c0*/  BAR.SYNC.DEFER_BLOCKING 0x0 ;  /* 0x0000000000007b1d */ /* 0x020fec0000010000 */
[----:B------:R-:W-:Y:S02]  /*06d0*/  BSSY B1, `(.L_x_14) ;  /* 0x000000b000017945 */ /* 0x000fe40003800000 */
[----:B------:R-:W-:Y:S06]  /*06e0*/  BAR.SYNC.DEFER_BLOCKING 0x0 ;  /* 0x0000000000007b1d */ /* 0x000fec0000010000 */
[----:B------:R5:W-:Y:S01]  /*06f0*/  @!P0 STS [R8], RZ ;  /* 0x000000ff08008388 */ /* 0x000be20000000800 */
[----:B------:R-:W-:Y:S01]  /*0700*/  NOP ;  /* 0x0000000000007918 */ /* 0x000fe20000000000 */
[----:B------:R-:W-:Y:S05]  /*0710*/  @P2 BRA `(.L_x_15) ;  /* 0x0000000000182947 */ /* 0x000fea0003800000 */
[----:B-123--:R-:W1:Y:S01]  /*0720*/  LDS R3, [UR16+0x8] ;  /* 0x00000810ff037984 */ /* 0x00ee620008000800 */
[----:B------:R-:W2:Y:S01]  /*0730*/  LDC.64 R12, c[0x0][0x218] ;  /* 0x00008600ff0c7b82 */ /* 0x000ea20000000a00 */
[----:B----4-:R-:W-:Y:S02]  /*0740*/  IMAD.MOV.U32 R4, RZ, RZ, 0x70 ;  /* 0x00000070ff047424 */ /* 0x010fe400078e00ff */
[----:B--2---:R2:W-:Y:S03]  /*0750*/  STS.64 [UR16], R12 ;  /* 0x0000000cff007988 */ /* 0x0045e60008000a10 */
[----:B-1----:R-:W-:-:S05]  /*0760*/  LOP3.LUT R3, R3, 0x10, R4, 0xd8, !PT ;  /* 0x0000001003037812 */ /* 0x002fca00078ed804 */
[----:B------:R2:W-:Y:S02]  /*0770*/  STS [UR16+0x8], R3 ;  /* 0x00000803ff007988 */ /* 0x0005e40008000810 */
.L_x_15:
[----:B----4-:R-:W-:Y:S05]  /*0780*/  BSYNC B1 ;  /* 0x0000000000017941 */ /* 0x010fea0003800000 */
.L_x_14:
[----:B------:R-:W-:Y:S04]  /*0790*/  BSSY B2, `(.L_x_16) ;  /* 0x000000f000027945 */ /* 0x000fe80003800000 */
[----:B------:R-:W-:Y:S04]  /*07a0*/  BSSY B1, `(.L_x_17) ;  /* 0x000000c000017945 */ /* 0x000fe80003800000 */
[----:B------:R-:W-:Y:S05]  /*07b0*/  @P2 BRA `(.L_x_18) ;  /* 0x0000000000282947 */ /* 0x000fea0003800000 */
[----:B-123--:R-:W1:Y:S01]  /*07c0*/  LDS R3, [UR16+0x34] ;  /* 0x00003410ff037984 */ /* 0x00ee620008000800 */
[----:B------:R-:W-:Y:S01]  /*07d0*/  IMAD.MOV.U32 R4, RZ, RZ, 0x3f000000 ;  /* 0x3f000000ff047424 */ /* 0x000fe200078e00ff */
[----:B------:R-:W-:Y:S05]  /*07e0*/  @P2 BREAK B1 ;  /* 0x0000000000012942 */ /* 0x000fea0003800000 */
[----:B-1----:R-:W-:-:S05]  /*07f0*/  LOP3.LUT R3, R3, 0xff000000, R4, 0xb8, !PT ;  /* 0xff00000003037812 */ /* 0x002fca00078eb804 */
[----:B------:R1:W-:Y:S01]  /*0800*/  STS [UR16+0x34], R3 ;  /* 0x00003403ff007988 */ /* 0x0003e20008000810 */
[----:B------:R-:W-:Y:S05]  /*0810*/  @P2 BRA `(.L_x_19) ;  /* 0x0000000000182947 */ /* 0x000fea0003800000 */
[----:B-1----:R-:W1:Y:S01]  /*0820*/  LDS R3, [UR16+0x38] ;  /* 0x00003810ff037984 */ /* 0x002e620008000800 */
[----:B------:R-:W-:-:S05]  /*0830*/  IMAD.MOV.U32 R4, RZ, RZ, 0x3f ;  /* 0x0000003fff047424 */ /* 0x000fca00078e00ff */
[----:B-1----:R-:W-:-:S05]  /*0840*/  LOP3.LUT R3, R3, 0xff, R4, 0xb8, !PT ;  /* 0x000000ff03037812 */ /* 0x002fca00078eb804 */
[----:B------:R4:W-:Y:S02]  /*0850*/  STS [UR16+0x38], R3 ;  /* 0x00003803ff007988 */ /* 0x0009e40008000810 */
.L_x_18:
[----:B------:R-:W-:Y:S05]  /*0860*/  BSYNC B1 ;  /* 0x0000000000017941 */ /* 0x000fea0003800000 */
.L_x_17:
[----:B------:R1:W-:Y:S02]  /*0870*/  @!P2 STS [UR16+0x20], R11 ;  /* 0x0000200bff00a988 */ /* 0x0003e40008000810 */
.L_x_19:
[----:B------:R-:W-:Y:S05]  /*0880*/  BSYNC B2 ;  /* 0x0000000000027941 */ /* 0x000fea0003800000 */
.L_x_16:
[----:B------:R-:W-:Y:S05]  /*0890*/  WARPSYNC.ALL ;  /* 0x0000000000007948 */ /* 0x000fea0003800000 */
[----:B-1234-:R-:W1:Y:S01]  /*08a0*/  LDC R3, c[0x0][0x22c] ;  /* 0x00008b00ff037b82 */ /* 0x01ee620000000800 */
[----:B------:R-:W-:Y:S01]  /*08b0*/  BSSY B2, `(.L_x_20) ;  /* 0x0000010000027945 */ /* 0x000fe20003800000 */
[----:B-1----:R-:W-:-:S05]  /*08c0*/  VIADD R3, R3, 0xffffffff ;  /* 0xffffffff03037836 */ /* 0x002fca0000000000 */
[----:B------:R1:W-:Y:S01]  /*08d0*/  @!P2 STS [UR16+0x24], R3 ;  /* 0x00002403ff00a988 */ /* 0x0003e20008000810 */
[----:B------:R-:W-:Y:S05]  /*08e0*/  @P2 BRA `(.L_x_21) ;  /* 0x0000000000302947 */ /* 0x000fea0003800000 */
[----:B------:R-:W2:Y:S01]  /*08f0*/  LDS R5, [UR16+0x34] ;  /* 0x00003410ff057984 */ /* 0x000ea20008000800 */
[----:B------:R-:W3:Y:S03]  /*0900*/  LDC.64 R12, c[0x0][0x240] ;  /* 0x00009000ff0c7b82 */ /* 0x000ee60000000a00 */
[----:B------:R-:W4:Y:S01]  /*0910*/  LDS R4, [UR16+0x1c] ;  /* 0x00001c10ff047984 */ /* 0x000f220008000800 */
[C---:B---3--:R-:W-:Y:S01]  /*0920*/  SHF.L.U64.HI R10, R12.reuse, 0x1, R13 ;  /* 0x000000010c0a7819 */ /* 0x048fe2000001020d */
[----:B------:R-:W-:-:S03]  /*0930*/  IMAD.SHL.U32 R9, R12, 0x2, RZ ;  /* 0x000000020c097824 */ /* 0x000fc600078e00ff */
[--C-:B------:R-:W-:Y:S02]  /*0940*/  SHF.R.U32.HI R11, RZ, 0x4, R10.reuse ;  /* 0x00000004ff0b7819 */ /* 0x100fe4000001160a */
[----:B------:R-:W-:-:S05]  /*0950*/  SHF.R.U64 R9, R9, 0x4, R10 ;  /* 0x0000000409097819 */ /* 0x000fca000000120a */
[----:B------:R3:W-:Y:S01]  /*0960*/  STS [UR16+0xc], R9 ;  /* 0x00000c09ff007988 */ /* 0x0007e20008000810 */
[----:B--2---:R-:W-:Y:S02]  /*0970*/  LOP3.LUT R5, R5, 0x7, RZ, 0xb8, !PT ;  /* 0x0000000705057812 */ /* 0x004fe400078eb8ff */
[----:B----4-:R-:W-:-:S03]  /*0980*/  LOP3.LUT R4, R4, 0xf, R11, 0xb8, !PT ;  /* 0x0000000f04047812 */ /* 0x010fc600078eb80b */
[----:B------:R3:W-:Y:S04]  /*0990*/  STS [UR16+0x34], R5 ;  /* 0x00003405ff007988 */ /* 0x0007e80008000810 */
[----:B------:R3:W-:Y:S02]  /*09a0*/  STS [UR16+0x1c], R4 ;  /* 0x00001c04ff007988 */ /* 0x0007e40008000810 */
.L_x_21:
[----:B------:R-:W-:Y:S05]  /*09b0*/  BSYNC B2 ;  /* 0x0000000000027941 */ /* 0x000fea0003800000 */
.L_x_20:
[----:B------:R-:W-:Y:S04]  /*09c0*/  BSSY B3, `(.L_x_22) ;  /* 0x000001a000037945 */ /* 0x000fe80003800000 */
[----:B------:R-:W-:Y:S04]  /*09d0*/  BSSY B2, `(.L_x_23) ;  /* 0x0000015000027945 */ /* 0x000fe80003800000 */
[----:B------:R-:W-:Y:S05]  /*09e0*/  @P2 BRA `(.L_x_24) ;  /* 0x0000000000202947 */ /* 0x000fea0003800000 */
[----:B---3--:R-:W2:Y:S02]  /*09f0*/  LDS R4, [UR16+0x34] ;  /* 0x00003410ff047984 */ /* 0x008ea40008000800 */
[----:B--2---:R-:W-:-:S05]  /*0a00*/  LOP3.LUT R4, R4, 0x38, RZ, 0xb8, !PT ;  /* 0x0000003804047812 */ /* 0x004fca00078eb8ff */
[----:B------:R2:W-:Y:S01]  /*0a10*/  STS [UR16+0x34], R4 ;  /* 0x00003404ff007988 */ /* 0x0005e20008000810 */
[----:B------:R-:W-:Y:S05]  /*0a20*/  @P2 BRA `(.L_x_25) ;  /* 0x0000000000202947 */ /* 0x000fea0003800000 */
[----:B--2---:R-:W2:Y:S01]  /*0a30*/  LDS R4, [UR16+0x8] ;  /* 0x00000810ff047984 */ /* 0x004ea20008000800 */
[----:B------:R-:W-:-:S05]  /*0a40*/  IMAD.MOV.U32 R5, RZ, RZ, 0x780 ;  /* 0x00000780ff057424 */ /* 0x000fca00078e00ff */
[----:B--2---:R-:W-:-:S05]  /*0a50*/  LOP3.LUT R4, R4, 0x500, R5, 0xd8, !PT ;  /* 0x0000050004047812 */ /* 0x004fca00078ed805 */
[----:B------:R2:W-:Y:S02]  /*0a60*/  STS [UR16+0x8], R4 ;  /* 0x00000804ff007988 */ /* 0x0005e40008000810 */
.L_x_24:
[----:B------:R-:W-:Y:S05]  /*0a70*/  @P2 BRA `(.L_x_26) ;  /* 0x0000000000282947 */ /* 0x000fea0003800000 */
[----:B--23--:R-:W2:Y:S02]  /*0a80*/  LDS R4, [UR16+0x8] ;  /* 0x00000810ff047984 */ /* 0x00cea40008000800 */
[----:B--2---:R-:W-:-:S05]  /*0a90*/  LOP3.LUT R4, R4, 0x1800, RZ, 0xb8, !PT ;  /* 0x0000180004047812 */ /* 0x004fca00078eb8ff */
[----:B------:R3:W-:Y:S02]  /*0aa0*/  STS [UR16+0x8], R4 ;  /* 0x00000804ff007988 */ /* 0x0007e40008000810 */
.L_x_25:
[----:B------:R-:W-:Y:S05]  /*0ab0*/  @P2 BREAK B2 ;  /* 0x0000000000022942 */ /* 0x000fea0003800000 */
[----:B------:R-:W-:Y:S05]  /*0ac0*/  @P2 BRA `(.L_x_27) ;  /* 0x0000000000242947 */ /* 0x000fea0003800000 */
[----:B--23--:R-:W2:Y:S01]  /*0ad0*/  LDS R4, [UR16+0x8] ;  /* 0x00000810ff047984 */ /* 0x00cea20008000800 */
[----:B------:R-:W-:-:S05]  /*0ae0*/  IMAD.MOV.U32 R5, RZ, RZ, 0x6000 ;  /* 0x00006000ff057424 */ /* 0x000fca00078e00ff */
[----:B--2---:R-:W-:-:S04]  /*0af0*/  LOP3.LUT R4, R4, 0x6000, R5, 0xd8, !PT ;  /* 0x0000600004047812 */ /* 0x004fc800078ed805 */
[----:B------:R-:W-:-:S05]  /*0b00*/  LOP3.LUT R4, R4, 0x400000, RZ, 0xb8, !PT ;  /* 0x0040000004047812 */ /* 0x000fca00078eb8ff */
[----:B------:R4:W-:Y:S02]  /*0b10*/  STS [UR16+0x8], R4 ;  /* 0x00000804ff007988 */ /* 0x0009e40008000810 */
.L_x_26:
[----:B------:R-:W-:Y:S05]  /*0b20*/  BSYNC B2 ;  /* 0x0000000000027941 */ /* 0x000fea0003800000 */
.L_x_23:
[----:B--234-:R-:W2:Y:S02]  /*0b30*/  @!P2 LDS R4, [UR16+0x8] ;  /* 0x00000810ff04a984 */ /* 0x01cea40008000800 */
[----:B--2---:R-:W-:-:S05]  /*0b40*/  @!P2 LOP3.LUT R4, R4, 0x8000, RZ, 0xb8, !PT ;  /* 0x000080000404a812 */ /* 0x004fca00078eb8ff */
[----:B------:R4:W-:Y:S02]  /*0b50*/  @!P2 STS [UR16+0x8], R4 ;  /* 0x00000804ff00a988 */ /* 0x0009e40008000810 */
.L_x_27:
[----:B------:R-:W-:Y:S05]  /*0b60*/  BSYNC B3 ;  /* 0x0000000000037941 */ /* 0x000fea0003800000 */
.L_x_22:
[----:B------:R-:W-:Y:S05]  /*0b70*/  WARPSYNC.ALL ;  /* 0x0000000000007948 */ /* 0x000fea0003800000 */
[----:B------:R-:W-:-:S04]  /*0b80*/  UIADD3 UR27, UR5, 0x80, URZ ;  /* 0x00000080051b7890 */ /* 0x000fc8000fffe03f */
[----:B------:R-:W-:-:S04]  /*0b90*/  UIADD3 UR26, UP0, UR27, UR28, URZ ;  /* 0x0000001c1b1a7290 */ /* 0x000fc8000ff1e03f */
[----:B------:R-:W-:Y:S01]  /*0ba0*/  ULEA.HI.X.SX32 UR27, UR27, UR29, 0x1, UP0 ;  /* 0x0000001d1b1b7291 */ /* 0x000fe200080f0e3f */
[----:B------:R-:W-:Y:S11]  /*0bb0*/  @P0 BRA `(.L_x_28) ;  /* 0x0000000000280947 */ /* 0x000ff60003800000 */
[----:B--234-:R-:W2:Y:S01]  /*0bc0*/  S2R R4, SR_LANEID ;  /* 0x0000000000047919 */ /* 0x01cea20000000000 */
[----:B------:R-:W-:Y:S05]  /*0bd0*/  WARPSYNC.ALL ;  /* 0x0000000000007948 */ /* 0x000fea0003800000 */
[----:B--2---:R-:W-:-:S05]  /*0be0*/  IMAD.SHL.U32 R10, R4, 0x4, RZ ;  /* 0x00000004040a7824 */ /* 0x004fca00078e00ff */
[----:B------:R-:W2:Y:S01]  /*0bf0*/  LDS R9, [R10+UR16] ;  /* 0x000000100a097984 */ /* 0x000ea20008000800 */
[----:B------:R-:W-:-:S05]  /*0c00*/  IADD3 R4, P1, R10, UR26, RZ ;  /* 0x0000001a0a047c10 */ /* 0x000fca000ff3e0ff */
[----:B------:R-:W-:-:S05]  /*0c10*/  IMAD.X R5, RZ, RZ, UR27, P1 ;  /* 0x0000001bff057e24 */ /* 0x000fca00088e06ff */
[----:B--2---:R2:W3:Y:S01]  /*0c20*/  ATOMG.E.EXCH.STRONG.GPU PT, RZ, [R4], R9 ;  /* 0x0000000904ff73a8 */ /* 0x0044e200041ee100 */
[----:B------:R-:W-:-:S04]  /*0c30*/  DEPBAR {5,4,3,2,1,0} ;  /* 0x0000003f0000791a */ /* 0x000fc80000000000 */
[----:B------:R2:W-:Y:S01]  /*0c40*/  UTMACCTL.IV [UR26] ;  /* 0x000000001a0079b9 */ /* 0x0005e20008000000 */
[----:B------:R-:W-:Y:S01]  /*0c50*/  NOP ;  /* 0x0000000000007918 */ /* 0x000fe20000000000 */
.L_x_28:
[----:B------:R-:W-:Y:S05]  /*0c60*/  @P0 BRA `(.L_x_29) ;  /* 0x00000000000c0947 */ /* 0x000fea0003800000 */
[----:B------:R0:W-:Y:S01]  /*0c70*/  UTMACMDFLUSH ;  /* 0x00000000000079b7 */ /* 0x0001e20000000000 */
[----:B------:R-:W-:Y:S05]  /*0c80*/  @P0 BRA `(.L_x_29) ;  /* 0x0000000000040947 */ /* 0x000fea0003800000 */
[----:B------:R-:W-:-:S04]  /*0c90*/  DEPBAR.LE SB0, 0x0 ;  /* 0x000080000000791a */ /* 0x000fc80000000000 */
.L_x_29:
[----:B------:R-:W-:Y:S05]  /*0ca0*/  WARPSYNC.ALL ;  /* 0x0000000000007948 */ /* 0x000fea0003800000 */
[----:B---3--:R-:W-:Y:S06]  /*0cb0*/  BAR.SYNC.DEFER_BLOCKING 0x0 ;  /* 0x0000000000007b1d */ /* 0x008fec0000010000 */
[----:B------:R-:W-:Y:S02]  /*0cc0*/  BSSY B3, `(.L_x_30) ;  /* 0x000000b000037945 */ /* 0x000fe40003800000 */
[----:B------:R-:W-:Y:S06]  /*0cd0*/  BAR.SYNC.DEFER_BLOCKING 0x0 ;  /* 0x0000000000007b1d */ /* 0x000fec0000010000 */
[----:B------:R3:W-:Y:S01]  /*0ce0*/  @!P0 STS [R8], RZ ;  /* 0x000000ff08008388 */ /* 0x0007e20000000800 */
[----:B------:R-:W-:Y:S01]  /*0cf0*/  NOP ;  /* 0x0000000000007918 */ /* 0x000fe20000000000 */
[----:B------:R-:W-:Y:S05]  /*0d00*/  @P2 BRA `(.L_x_31) ;  /* 0x0000000000182947 */ /* 0x000fea0003800000 */
[----:B--2-4-:R-:W2:Y:S01]  /*0d10*/  LDS R4, [UR16+0x8] ;  /* 0x00000810ff047984 */ /* 0x014ea20008000800 */
[----:B---3-5:R-:W3:Y:S01]  /*0d20*/  LDC.64 R8, c[0x0][0x220] ;  /* 0x00008800ff087b82 */ /* 0x028ee20000000a00 */
[----:B------:R-:W-:Y:S02]  /*0d30*/  IMAD.MOV.U32 R5, RZ, RZ, 0x70 ;  /* 0x00000070ff057424 */ /* 0x000fe400078e00ff */
[----:B---3--:R3:W-:Y:S03]  /*0d40*/  STS.64 [UR16], R8 ;  /* 0x00000008ff007988 */ /* 0x0087e60008000a10 */
[----:B--2---:R-:W-:-:S05]  /*0d50*/  LOP3.LUT R4, R4, 0x10, R5, 0xd8, !PT ;  /* 0x0000001004047812 */ /* 0x004fca00078ed805 */
[----:B------:R3:W-:Y:S02]  /*0d60*/  STS [UR16+0x8], R4 ;  /* 0x00000804ff007988 */ /* 0x0007e40008000810 */
.L_x_31:
[----:B--2---:R-:W-:Y:S05]  /*0d70*/  BSYNC B3 ;  /* 0x0000000000037941 */ /* 0x004fea0003800000 */
.L_x_30:
[----:B------:R-:W-:Y:S04]  /*0d80*/  BSSY B4, `(.L_x_32) ;  /* 0x0000011000047945 */ /* 0x000fe80003800000 */
[----:B------:R-:W-:Y:S04]  /*0d90*/  BSSY B3, `(.L_x_33) ;  /* 0x000000e000037945 */ /* 0x000fe80003800000 */
[----:B------:R-:W-:Y:S05]  /*0da0*/  @P2 BRA `(.L_x_34) ;  /* 0x0000000000242947 */ /* 0x000fea0003800000 */
[----:B---34-:R-:W2:Y:S01]  /*0db0*/  LDS R4, [UR16+0x34] ;  /* 0x00003410ff047984 */ /* 0x018ea20008000800 */
[----:B------:R-:W-:-:S05]  /*0dc0*/  IMAD.MOV.U32 R5, RZ, RZ, 0x3f000000 ;  /* 0x3f000000ff057424 */ /* 0x000fca00078e00ff */
[----:B--2---:R-:W-:-:S05]  /*0dd0*/  LOP3.LUT R4, R4, 0xff000000, R5, 0xb8, !PT ;  /* 0xff00000004047812 */ /* 0x004fca00078eb805 */
[----:B------:R2:W-:Y:S01]  /*0de0*/  STS [UR16+0x34], R4 ;  /* 0x00003404ff007988 */ /* 0x0005e20008000810 */
[----:B------:R-:W-:Y:S05]  /*0df0*/  @P2 BRA `(.L_x_35) ;  /* 0x00000000001c2947 */ /* 0x000fea0003800000 */
[----:B--2---:R-:W2:Y:S01]  /*0e00*/  LDS R4, [UR16+0x38] ;  /* 0x00003810ff047984 */ /* 0x004ea20008000800 */
[----:B------:R-:W-:-:S05]  /*0e10*/  IMAD.MOV.U32 R5, RZ, RZ, 0x3f ;  /* 0x0000003fff057424 */ /* 0x000fca00078e00ff */
[----:B--2---:R-:W-:-:S05]  /*0e20*/  LOP3.LUT R4, R4, 0xff, R5, 0xb8, !PT ;  /* 0x000000ff04047812 */ /* 0x004fca00078eb805 */
[----:B------:R2:W-:Y:S02]  /*0e30*/  STS [UR16+0x38], R4 ;  /* 0x00003804ff007988 */ /* 0x0005e40008000810 */
.L_x_34:
[----:B------:R-:W-:Y:S05]  /*0e40*/  @P2 BREAK B3 ;  /* 0x0000000000032942 */ /* 0x000fea0003800000 */
[----:B------:R-:W-:Y:S05]  /*0e50*/  @P2 BRA `(.L_x_36) ;  /* 0x00000000000c2947 */ /* 0x000fea0003800000 */
[----:B------:R1:W-:Y:S02]  /*0e60*/  STS [UR16+0x20], R3 ;  /* 0x00002003ff007988 */ /* 0x0003e40008000810 */
.L_x_35:
[----:B------:R-:W-:Y:S05]  /*0e70*/  BSYNC B3 ;  /* 0x0000000000037941 */ /* 0x000fea0003800000 */
.L_x_33:
[----:B------:R1:W-:Y:S02]  /*0e80*/  @!P2 STS [UR16+0x24], R2 ;  /* 0x00002402ff00a988 */ /* 0x0003e40008000810 */
.L_x_36:
[----:B------:R-:W-:Y:S05]  /*0e90*/  BSYNC B4 ;  /* 0x0000000000047941 */ /* 0x000fea0003800000 */
.L_x_32:
[----:B------:R-:W-:Y:S05]  /*0ea0*/  WARPSYNC.ALL ;  /* 0x0000000000007948 */ /* 0x000fea0003800000 */
[----:B------:R-:W-:Y:S04]  /*0eb0*/  BSSY B4, `(.L_x_37) ;  /* 0x000000e000047945 */ /* 0x000fe80003800000 */
[----:B------:R-:W-:Y:S05]  /*0ec0*/  @P2 BRA `(.L_x_38) ;  /* 0x0000000000302947 */ /* 0x000fea0003800000 */
[----:B-1----:R-:W1:Y:S01]  /*0ed0*/  LDS R3, [UR16+0x34] ;  /* 0x00003410ff037984 */ /* 0x002e620008000800 */
[----:B--234-:R-:W2:Y:S03]  /*0ee0*/  LDC.64 R4, c[0x0][0x248] ;  /* 0x00009200ff047b82 */ /* 0x01cea60000000a00 */
        /* <DEDUP_REMOVED lines=10> */
.L_x_38:
[----:B------:R-:W-:Y:S05]  /*0f90*/  BSYNC B4 ;  /* 0x0000000000047941 */ /* 0x000fea0003800000 */
.L_x_37:
[----:B------:R-:W-:Y:S04]  /*0fa0*/  BSSY B4, `(.L_x_39) ;  /* 0x000001a000047945 */ /* 0x000fe80003800000 */
[----:B------:R-:W-:Y:S04]  /*0fb0*/  BSSY B5, `(.L_x_40) ;  /* 0x0000015000057945 */ /* 0x000fe80003800000 */
[----:B------:R-:W-:Y:S05]  /*0fc0*/  @P2 BRA `(.L_x_41) ;  /* 0x0000000000202947 */ /* 0x000fea0003800000 */
[----:B-12---:R-:W1:Y:S02]  /*0fd0*/  LDS R2, [UR16+0x34] ;  /* 0x00003410ff027984 */ /* 0x006e640008000800 */
[----:B-1----:R-:W-:-:S05]  /*0fe0*/  LOP3.LUT R2, R2, 0x38, RZ, 0xb8, !PT ;  /* 0x0000003802027812 */ /* 0x002fca00078eb8ff */
[----:B------:R1:W-:Y:S01]  /*0ff0*/  STS [UR16+0x34], R2 ;  /* 0x00003402ff007988 */ /* 0x0003e20008000810 */
[----:B------:R-:W-:Y:S05]  /*1000*/  @P2 BRA `(.L_x_42) ;  /* 0x0000000000202947 */ /* 0x000fea0003800000 */
[----:B-1----:R-:W1:Y:S01]  /*1010*/  LDS R2, [UR16+0x8] ;  /* 0x00000810ff027984 */ /* 0x002e620008000800 */
[----:B------:R-:W-:-:S05]  /*1020*/  IMAD.MOV.U32 R3, RZ, RZ, 0x780 ;  /* 0x00000780ff037424 */ /* 0x000fca00078e00ff */
[----:B-1----:R-:W-:-:S05]  /*1030*/  LOP3.LUT R2, R2, 0x500, R3, 0xd8, !PT ;  /* 0x0000050002027812 */ /* 0x002fca00078ed803 */
[----:B------:R1:W-:Y:S02]  /*1040*/  STS [UR16+0x8], R2 ;  /* 0x00000802ff007988 */ /* 0x0003e40008000810 */
.L_x_41:
[----:B------:R-:W-:Y:S05]  /*1050*/  @P2 BRA `(.L_x_43) ;  /* 0x0000000000282947 */ /* 0x000fea0003800000 */
[----:B-12---:R-:W1:Y:S02]  /*1060*/  LDS R2, [UR16+0x8] ;  /* 0x00000810ff027984 */ /* 0x006e640008000800 */
[----:B-1----:R-:W-:-:S05]  /*1070*/  LOP3.LUT R2, R2, 0x1800, RZ, 0xb8, !PT ;  /* 0x0000180002027812 */ /* 0x002fca00078eb8ff */
[----:B------:R2:W-:Y:S02]  /*1080*/  STS [UR16+0x8], R2 ;  /* 0x00000802ff007988 */ /* 0x0005e40008000810 */
.L_x_42:
[----:B------:R-:W-:Y:S05]  /*1090*/  @P2 BREAK B5 ;  /* 0x0000000000052942 */ /* 0x000fea0003800000 */
[----:B------:R-:W-:Y:S05]  /*10a0*/  @P2 BRA `(.L_x_44) ;  /* 0x0000000000242947 */ /* 0x000fea0003800000 */
[----:B-12---:R-:W1:Y:S01]  /*10b0*/  LDS R2, [UR16+0x8] ;  /* 0x00000810ff027984 */ /* 0x006e620008000800 */
[----:B------:R-:W-:-:S05]  /*10c0*/  IMAD.MOV.U32 R3, RZ, RZ, 0x6000 ;  /* 0x00006000ff037424 */ /* 0x000fca00078e00ff */
[----:B-1----:R-:W-:-:S04]  /*10d0*/  LOP3.LUT R2, R2, 0x6000, R3, 0xd8, !PT ;  /* 0x0000600002027812 */ /* 0x002fc800078ed803 */
[----:B------:R-:W-:-:S05]  /*10e0*/  LOP3.LUT R2, R2, 0x400000, RZ, 0xb8, !PT ;  /* 0x0040000002027812 */ /* 0x000fca00078eb8ff */
[----:B------:R1:W-:Y:S02]  /*10f0*/  STS [UR16+0x8], R2 ;  /* 0x00000802ff007988 */ /* 0x0003e40008000810 */
.L_x_43:
[----:B------:R-:W-:Y:S05]  /*1100*/  BSYNC B5 ;  /* 0x0000000000057941 */ /* 0x000fea0003800000 */
.L_x_40:
[----:B-12---:R-:W1:Y:S02]  /*1110*/  @!P2 LDS R2, [UR16+0x8] ;  /* 0x00000810ff02a984 */ /* 0x006e640008000800 */
[----:B-1----:R-:W-:-:S05]  /*1120*/  @!P2 LOP3.LUT R2, R2, 0x8000, RZ, 0xb8, !PT ;  /* 0x000080000202a812 */ /* 0x002fca00078eb8ff */
[----:B------:R1:W-:Y:S02]  /*1130*/  @!P2 STS [UR16+0x8], R2 ;  /* 0x00000802ff00a988 */ /* 0x0003e40008000810 */
.L_x_44:
[----:B------:R-:W-:Y:S05]  /*1140*/  BSYNC B4 ;  /* 0x0000000000047941 */ /* 0x000fea0003800000 */
.L_x_39:
[----:B------:R-:W-:Y:S05]  /*1150*/  WARPSYNC.ALL ;  /* 0x0000000000007948 */ /* 0x000fea0003800000 */
[----:B------:R-:W-:-:S04]  /*1160*/  UIADD3 UR5, UR5, 0x100, URZ ;  /* 0x0000010005057890 */ /* 0x000fc8000fffe03f */
[----:B------:R-:W-:-:S04]  /*1170*/  UIADD3 UR28, UP0, UR5, UR28, URZ ;  /* 0x0000001c051c7290 */ /* 0x000fc8000ff1e03f */
[----:B------:R-:W-:Y:S01]  /*1180*/  ULEA.HI.X.SX32 UR29, UR5, UR29, 0x1, UP0 ;  /* 0x0000001d051d7291 */ /* 0x000fe200080f0e3f */
[----:B------:R-:W-:Y:S11]  /*1190*/  @P0 BRA `(.L_x_45) ;  /* 0x0000000000280947 */ /* 0x000ff60003800000 */
[----:B-12---:R-:W3:Y:S01]  /*11a0*/  S2R R2, SR_LANEID ;  /* 0x0000000000027919 */ /* 0x006ee20000000000 */
[----:B------:R-:W-:Y:S05]  /*11b0*/  WARPSYNC.ALL ;  /* 0x0000000000007948 */ /* 0x000fea0003800000 */
[----:B---34-:R-:W-:-:S05]  /*11c0*/  IMAD.SHL.U32 R4, R2, 0x4, RZ ;  /* 0x0000000402047824 */ /* 0x018fca00078e00ff */
[----:B------:R-:W1:Y:S01]  /*11d0*/  LDS R5, [R4+UR16] ;  /* 0x0000001004057984 */ /* 0x000e620008000800 */
[----:B------:R-:W-:-:S05]  /*11e0*/  IADD3 R2, P1, R4, UR28, RZ ;  /* 0x0000001c04027c10 */ /* 0x000fca000ff3e0ff */
[----:B------:R-:W-:-:S05]  /*11f0*/  IMAD.X R3, RZ, RZ, UR29, P1 ;  /* 0x0000001dff037e24 */ /* 0x000fca00088e06ff */
[----:B-1----:R1:W2:Y:S01]  /*1200*/  ATOMG.E.EXCH.STRONG.GPU PT, RZ, [R2], R5 ;  /* 0x0000000502ff73a8 */ /* 0x0022a200041ee100 */
[----:B------:R-:W-:-:S04]  /*1210*/  DEPBAR {5,4,3,2,1,0} ;  /* 0x0000003f0000791a */ /* 0x000fc80000000000 */
[----:B------:R1:W-:Y:S01]  /*1220*/  UTMACCTL.IV [UR28] ;  /* 0x000000001c0079b9 */ /* 0x0003e20008000000 */
[----:B------:R-:W-:Y:S01]  /*1230*/  NOP ;  /* 0x0000000000007918 */ /* 0x000fe20000000000 */
.L_x_45:
[----:B------:R-:W-:Y:S05]  /*1240*/  @P0 BRA `(.L_x_46) ;  /* 0x00000000000c0947 */ /* 0x000fea0003800000 */
[----:B------:R0:W-:Y:S01]  /*1250*/  UTMACMDFLUSH ;  /* 0x00000000000079b7 */ /* 0x0001e20000000000 */
[----:B------:R-:W-:Y:S05]  /*1260*/  @P0 BRA `(.L_x_46) ;  /* 0x0000000000040947 */ /* 0x000fea0003800000 */
[----:B------:R-:W-:-:S04]  /*1270*/  DEPBAR.LE SB0, 0x0 ;  /* 0x000080000000791a */ /* 0x000fc80000000000 */
.L_x_46:
[----:B------:R-:W-:Y:S05]  /*1280*/  WARPSYNC.ALL ;  /* 0x0000000000007948 */ /* 0x000fea0003800000 */
[----:B--2---:R-:W-:Y:S01]  /*1290*/  BAR.SYNC.DEFER_BLOCKING 0x0 ;  /* 0x0000000000007b1d */ /* 0x004fe20000010000 */
[----:B------:R-:W-:Y:S01]  /*12a0*/  ISETP.GE.AND P0, PT, R7, 0x1, PT ;  /* 0x000000010700780c */ /* 0x000fe20003f06270 */
[----:B------:R-:W-:Y:S01]  /*12b0*/  USHF.L.U32 UR11, UR30, 0x6, URZ ;  /* 0x000000061e0b7899 */ /* 0x000fe2000800063f */
[----:B------:R-:W-:Y:S01]  /*12c0*/  CS2R R24, SRZ ;  /* 0x0000000000187805 */ /* 0x000fe2000001ff00 */
[----:B------:R-:W-:Y:S01]  /*12d0*/  USHF.L.U32 UR15, UR19, 0x6, URZ ;  /* 0x00000006130f7899 */ /* 0x000fe2000800063f */
[----:B------:R-:W-:Y:S01]  /*12e0*/  CS2R R26, SRZ ;  /* 0x00000000001a7805 */ /* 0x000fe2000001ff00 */
[----:B------:R-:W-:Y:S01]  /*12f0*/  VOTEU.ALL UP0, P2 ;  /* 0x00000000003f7886 */ /* 0x000fe20001000000 */
[----:B------:R-:W-:Y:S01]  /*1300*/  UMOV UR6, 0x1 ;  /* 0x0000000100067882 */ /* 0x000fe20000000000 */
[----:B------:R-:W-:Y:S01]  /*1310*/  VOTEU.ALL UP1, P2 ;  /* 0x00000000003f7886 */ /* 0x000fe20001020000 */
[----:B------:R-:W-:-:S02]  /*1320*/  CS2R R28, SRZ ;  /* 0x00000000001c7805 */ /* 0x000fc4000001ff00 */
[----:B------:R-:W-:Y:S01]  /*1330*/  CS2R R30, SRZ ;  /* 0x00000000001e7805 */ /* 0x000fe2000001ff00 */
[----:B------:R-:W-:-:S04]  /*1340*/  @!UP0 UIADD3 UR8, -UR6, 0x100000, URZ ;  /* 0x0010000006088890 */ /* 0x000fc8000fffe13f */
[----:B------:R-:W-:Y:S02]  /*1350*/  @!UP0 USHF.L.U32 UR9, UR8, 0xb, URZ ;  /* 0x0000000b08098899 */ /* 0x000fe4000800063f */
[----:B------:R-:W-:Y:S01]  /*1360*/  @!UP0 USHF.L.U32 UR8, UR8, 0x1, URZ ;  /* 0x0000000108088899 */ /* 0x000fe2000800063f */
[----:B------:R-:W-:Y:S01]  /*1370*/  CS2R R32, SRZ ;  /* 0x0000000000207805 */ /* 0x000fe2000001ff00 */
[----:B------:R-:W-:-:S04]  /*1380*/  @!UP0 UIADD3 UR6, -UR6, 0x100000, URZ ;  /* 0x0010000006068890 */ /* 0x000fc8000fffe13f */
[----:B------:R-:W-:Y:S02]  /*1390*/  @!UP0 USHF.L.U32 UR7, UR6, 0xb, URZ ;  /* 0x0000000b06078899 */ /* 0x000fe4000800063f */
[----:B------:R-:W-:Y:S01]  /*13a0*/  @!UP0 USHF.L.U32 UR6, UR6, 0x1, URZ ;  /* 0x0000000106068899 */ /* 0x000fe2000800063f */
[----:B------:R-:W-:Y:S01]  /*13b0*/  CS2R R34, SRZ ;  /* 0x0000000000227805 */ /* 0x000fe2000001ff00 */
[----:B------:R-:W-:Y:S01]  /*13c0*/  VOTEU.ALL UP0, P2 ;  /* 0x00000000003f7886 */ /* 0x000fe20001000000 */
[----:B------:R-:W-:Y:S02]  /*13d0*/  CS2R R36, SRZ ;  /* 0x0000000000247805 */ /* 0x000fe4000001ff00 */
[----:B------:R-:W-:Y:S01]  /*13e0*/  CS2R R38, SRZ ;  /* 0x0000000000267805 */ /* 0x000fe2000001ff00 */
[----:B------:R-:W2:Y:S02]  /*13f0*/  FENCE.VIEW.ASYNC.S ;  /* 0x00000000000073c6 */ /* 0x000ea40000000000 */
[----:B--2---:R2:W4:Y:S02]  /*1400*/  @!UP0 SYNCS.EXCH.64 URZ, [UR16+0x10000], UR8 ;  /* 0x01000008103f85b2 */ /* 0x0045240008000100 */
[----:B----4-:R-:W-:Y:S06]  /*1410*/  BAR.SYNC.DEFER_BLOCKING 0x0 ;  /* 0x0000000000007b1d */ /* 0x010fec0000010000 */
[----:B------:R2:W4:Y:S01]  /*1420*/  @!UP1 SYNCS.EXCH.64 URZ, [UR16+0x10008], UR6 ;  /* 0x01000806103f95b2 */ /* 0x0005220008000100 */
[----:B------:R-:W-:Y:S05]  /*1430*/  @!P0 BRA `(.L_x_47) ;  /* 0x00000004007c8947 */ /* 0x000fea0003800000 */
[----:B---3--:R-:W3:Y:S01]  /*1440*/  LDC R4, c[0x0][0x230] ;  /* 0x00008c00ff047b82 */ /* 0x008ee20000000800 */
[----:B-1----:R-:W-:Y:S02]  /*1450*/  SHF.R.U32.HI R2, RZ, 0x5, R0 ;  /* 0x00000005ff027819 */ /* 0x002fe40000011600 */
[----:B------:R-:W-:Y:S02]  /*1460*/  CS2R R24, SRZ ;  /* 0x0000000000187805 */ /* 0x000fe4000001ff00 */
[----:B------:R-:W-:Y:S02]  /*1470*/  CS2R R26, SRZ ;  /* 0x00000000001a7805 */ /* 0x000fe4000001ff00 */
[----:B------:R-:W-:Y:S02]  /*1480*/  CS2R R28, SRZ ;  /* 0x00000000001c7805 */ /* 0x000fe4000001ff00 */
[----:B------:R-:W-:Y:S02]  /*1490*/  R2UR UR17, R2 ;  /* 0x00000000021172ca */ /* 0x000fe400000e0000 */
[----:B------:R-:W-:-:S02]  /*14a0*/  CS2R R30, SRZ ;  /* 0x00000000001e7805 */ /* 0x000fc4000001ff00 */
[----:B------:R-:W-:Y:S02]  /*14b0*/  CS2R R32, SRZ ;  /* 0x0000000000207805 */ /* 0x000fe4000001ff00 */
[----:B------:R-:W-:Y:S02]  /*14c0*/  CS2R R34, SRZ ;  /* 0x0000000000227805 */ /* 0x000fe4000001ff00 */
[----:B------:R-:W-:Y:S02]  /*14d0*/  CS2R R36, SRZ ;  /* 0x0000000000247805 */ /* 0x000fe4000001ff00 */
[----:B------:R-:W-:Y:S01]  /*14e0*/  CS2R R38, SRZ ;  /* 0x0000000000267805 */ /* 0x000fe2000001ff00 */
[----:B------:R-:W-:Y:S01]  /*14f0*/  UMOV UR5, URZ ;  /* 0x0000003f00057c82 */ /* 0x000fe20008000000 */
[----:B--2---:R-:W-:-:S05]  /*1500*/  UMOV UR6, URZ ;  /* 0x0000003f00067c82 */ /* 0x004fca0008000000 */
.L_x_49:
[----:B----4-:R-:W-:Y:S01]  /*1510*/  BAR.SYNC.DEFER_BLOCKING 0x0 ;  /* 0x0000000000007b1d */ /* 0x010fe20000010000 */
[----:B------:R-:W-:Y:S01]  /*1520*/  ULEA UR33, UR5, UR16, 0x3 ;  /* 0x0000001005217291 */ /* 0x000fe2000f8e183f */
[----:B------:R-:W-:Y:S01]  /*1530*/  @!P2 IMAD.MOV.U32 R3, RZ, RZ, 0x8000 ;  /* 0x00008000ff03a424 */ /* 0x000fe200078e00ff */
[----:B------:R-:W-:Y:S01]  /*1540*/  ELECT P1, URZ, PT ;  /* 0x00000000003f782f */ /* 0x000fe20003820000 */
[----:B------:R-:W-:Y:S01]  /*1550*/  IMAD.U32 R2, RZ, RZ, UR4 ;  /* 0x00000004ff027e24 */ /* 0x000fe2000f8e00ff */
[----:B------:R-:W-:Y:S02]  /*1560*/  ULEA UR18, UR5, UR16, 0xe ;  /* 0x0000001005127291 */ /* 0x000fe4000f8e703f */
[----:B------:R-:W-:Y:S01]  /*1570*/  ISETP.LT.U32.AND P1, PT, R6, 0x40, P1 ;  /* 0x000000400600780c */ /* 0x000fe20000f21070 */
[----:B------:R-:W-:Y:S01]  /*1580*/  ULOP3.LUT UR10, UR17, 0x1, URZ, 0xc0, !UPT ;  /* 0x00000001110a7892 */ /* 0x000fe2000f8ec03f */
[----:B------:R-:W-:Y:S02]  /*1590*/  SHF.L.U32 R2, R2, 0x1f, RZ ;  /* 0x0000001f02027819 */ /* 0x000fe400000006ff */
[----:B------:R-:W-:Y:S01]  /*15a0*/  ELECT P0, URZ, PT ;  /* 0x00000000003f782f */ /* 0x000fe20003800000 */
[----:B------:R-:W-:-:S02]  /*15b0*/  ULEA UR8, UR10, UR18, 0xd ;  /* 0x000000120a087291 */ /* 0x000fc4000f8e683f */
[----:B------:R-:W-:Y:S01]  /*15c0*/  ULEA UR10, UR10, UR6, 0x6 ;  /* 0x000000060a0a7291 */ /* 0x000fe2000f8e303f */
[----:B------:R-:W-:Y:S01]  /*15d0*/  ISETP.LT.U32.AND P0, PT, R6, 0x40, P0 ;  /* 0x000000400600780c */ /* 0x000fe20000701070 */
[----:B------:R-:W-:Y:S02]  /*15e0*/  USHF.L.U32 UR7, UR17, 0x6, URZ ;  /* 0x0000000611077899 */ /* 0x000fe4000800063f */
[----:B------:R-:W-:Y:S02]  /*15f0*/  UIADD3 UR31, UR18, 0x8000, URZ ;  /* 0x00008000121f7890 */ /* 0x000fe4000fffe03f */
[----:B------:R-:W-:Y:S01]  /*1600*/  VOTEU.ANY UP0, P1 ;  /* 0x00000000003f7886 */ /* 0x000fe20000800100 */
[----:B------:R-:W-:Y:S01]  /*1610*/  VOTEU.ANY UP2, P1 ;  /* 0x00000000003f7886 */ /* 0x000fe20000840100 */
[----:B------:R-:W-:Y:S01]  /*1620*/  UMOV UR14, UR10 ;  /* 0x0000000a000e7c82 */ /* 0x000fe20008000000 */
[----:B------:R-:W-:Y:S01]  /*1630*/  ULOP3.LUT UR7, UR7, 0x100, URZ, 0xc0, !UPT ;  /* 0x0000010007077892 */ /* 0x000fe2000f8ec03f */
[----:B------:R1:W-:Y:S01]  /*1640*/  @!P2 SYNCS.ARRIVE.TRANS64 RZ, [UR33+0x10000], R3 ;  /* 0x01000003ffffa9a7 */ /* 0x0003e20008000021 */
[----:B------:R2:W-:Y:S06]  /*1650*/  MEMBAR.ALL.CTA ;  /* 0x0000000000007992 */ /* 0x0005ec0000008000 */
[----:B--2---:R-:W2:Y:S01]  /*1660*/  FENCE.VIEW.ASYNC.S ;  /* 0x00000000000073c6 */ /* 0x004ea20000000000 */
[----:B------:R-:W-:Y:S01]  /*1670*/  @UP0 UIADD3 UR9, UR33, 0x10000, URZ ;  /* 0x0001000021090890 */ /* 0x000fe2000fffe03f */
[----:B------:R-:W-:Y:S01]  /*1680*/  @UP0 UMOV UR20, UR24 ;  /* 0x0000001800140c82 */ /* 0x000fe20008000000 */
[----:B------:R-:W-:Y:S01]  /*1690*/  @UP0 UMOV UR21, UR25 ;  /* 0x0000001900150c82 */ /* 0x000fe20008000000 */
[----:B--2---:R-:W-:Y:S01]  /*16a0*/  VOTEU.ANY UP1, P0 ;  /* 0x00000000003f7886 */ /* 0x004fe20000020100 */
[----:B------:R-:W-:Y:S01]  /*16b0*/  VOTEU.ANY UP3, P0 ;  /* 0x00000000003f7886 */ /* 0x000fe20000060100 */
[----:B------:R-:W-:-:S02]  /*16c0*/  USHF.R.U32.HI UR32, URZ, 0x4, UR18 ;  /* 0x000000043f207899 */ /* 0x000fc40008011612 */
[----:B------:R-:W-:Y:S02]  /*16d0*/  ULEA.HI UR18, UR31, UR7, URZ, 0x1c ;  /* 0x000000071f127291 */ /* 0x000fe4000f8fe03f */
[----:B------:R-:W-:Y:S02]  /*16e0*/  @UP1 UIADD3 UR12, UR8, 0x8000, URZ ;  /* 0x00008000080c1890 */ /* 0x000fe4000fffe03f */
[----:B------:R-:W-:Y:S01]  /*16f0*/  @UP1 UIADD3 UR13, UR33, 0x10000, URZ ;  /* 0x00010000210d1890 */ /* 0x000fe2000fffe03f */
[----:B------:R-:W-:Y:S01]  /*1700*/  @UP1 UMOV UR22, UR26 ;  /* 0x0000001a00161c82 */ /* 0x000fe20008000000 */
[----:B------:R-:W-:Y:S01]  /*1710*/  @UP1 UMOV UR23, UR27 ;  /* 0x0000001b00171c82 */ /* 0x000fe20008000000 */
[----:B------:R-:W-:Y:S02]  /*1720*/  USGXT.U32 UR7, UR32, 0xe ;  /* 0x0000000e2007789a */ /* 0x000fe40008000000 */
[----:B------:R-:W-:Y:S01]  /*1730*/  ULOP3.LUT UR18, UR18, 0x3fff, URZ, 0xc0, !UPT ;  /* 0x00003fff12127892 */ /* 0x000fe2000f8ec03f */
[----:B------:R-:W-:Y:S06]  /*1740*/  BAR.SYNC.DEFER_BLOCKING 0x0 ;  /* 0x0000000000007b1d */ /* 0x000fec0000010000 */
[----:B------:R2:W-:Y:S02]  /*1750*/  @UP2 UTMALDG.2D [UR8], [UR20] ;  /* 0x00000008140025b4 */ /* 0x0005e40008008000 */
[----:B------:R-:W-:Y:S06]  /*1760*/  BAR.SYNC.DEFER_BLOCKING 0x0 ;  /* 0x0000000000007b1d */ /* 0x000fec0000010000 */
[----:B--2---:R-:W-:Y:S01]  /*1770*/  UMOV UR20, UR7 ;  /* 0x0000000700147c82 */ /* 0x004fe20008000000 */
[----:B------:R-:W-:Y:S01]  /*1780*/  UMOV UR21, 0x40000040 ;  /* 0x4000004000157882 */ /* 0x000fe20000000000 */
[----:B------:R2:W-:Y:S01]  /*1790*/  @UP3 UTMALDG.2D [UR12], [UR22] ;  /* 0x0000000c160035b4 */ /* 0x0005e20008008000 */
[----:B------:R-:W-:Y:S06]  /*17a0*/  BAR.SYNC.DEFER_BLOCKING 0x0 ;  /* 0x0000000000007b1d */ /* 0x000fec0000010000 */
[----:B--2---:R-:W-:Y:S01]  /*17b0*/  UMOV UR22, UR18 ;  /* 0x0000001200167c82 */ /* 0x004fe20008000000 */
[----:B------:R-:W-:Y:S01]  /*17c0*/  UMOV UR23, 0x40000040 ;  /* 0x4000004000177882 */ /* 0x000fe20000000000 */
[----:B------:R-:W2:Y:S02]  /*17d0*/  SYNCS.PHASECHK.TRANS64.TRYWAIT P0, [UR33+0x10000], R2 ;  /* 0x01000002ff0075a7 */ /* 0x000ea40008000161 */
[----:B-12---:R-:W-:Y:S05]  /*17e0*/  @!P0 BRA `(.L_x_48) ;  /* 0x0000000400408947 */ /* 0x006fea0003800000 */
.L_x_50:
[----:B------:R-:W-:Y:S02]  /*17f0*/  WARPGROUP.DEPBAR.LE gsb0, 0x0 ;  /* 0x00008000000079c5 */ /* 0x000fe40000010000 */
[----:B------:R-:W-:Y:S01]  /*1800*/  WARPGROUP.ARRIVE ;  /* 0x00000000000079c5 */ /* 0x000fe20000000000 */
[----:B------:R-:W-:Y:S01]  /*1810*/  UMOV UR8, URZ ;  /* 0x0000003f00087c82 */ /* 0x000fe20008000000 */
[----:B------:R-:W-:Y:S02]  /*1820*/  UIADD3 UR6, UR6, 0x80, URZ ;  /* 0x0000008006067890 */ /* 0x000fe4000fffe03f */
[----:B------:R-:W-:Y:S02]  /*1830*/  UIADD3 UR5, UR5, 0x1, URZ ;  /* 0x0000000105057890 */ /* 0x000fe4000fffe03f */
[----:B------:R-:W-:Y:S01]  /*1840*/  HGMMA.64x32x16.F32.BF16 R24, gdesc[UR20], R24 ;  /* 0x00600000141879f0 */ /* 0x000fe20008701818 */
[----:B------:R-:W-:Y:S01]  /*1850*/  UIADD3 UR20, UP0, UR7, 0x2, URZ ;  /* 0x0000000207147890 */ /* 0x000fe2000ff1e03f */
[----:B---3--:R-:W-:Y:S01]  /*1860*/  ISETP.LE.AND P0, PT, R4, UR6, PT ;  /* 0x0000000604007c0c */ /* 0x008fe2000bf03270 */
[----:B------:R-:W-:Y:S01]  /*1870*/  UIADD3 UR22, UP1, UR18, 0x2, URZ ;  /* 0x0000000212167890 */ /* 0x000fe2000ff3e03f */
[----:B------:R-:W-:-:S02]  /*1880*/  UMOV UR7, URZ ;  /* 0x0000003f00077c82 */ /* 0x000fc40008000000 */
[----:B------:R-:W-:Y:S02]  /*1890*/  UIADD3.X UR21, UR7, 0x40000040, URZ, UP0, !UPT ;  /* 0x4000004007157890 */ /* 0x000fe400087fe43f */
[----:B------:R-:W-:Y:S02]  /*18a0*/  UIADD3.X UR23, UR8, 0x40000040, URZ, UP1, !UPT ;  /* 0x4000004008177890 */ /* 0x000fe40008ffe43f */
[----:B------:R-:W-:Y:S02]  /*18b0*/  UIADD3.64 UR32, UR20, 0x2, URZ ;  /* 0x0000000214207897 */ /* 0x000fe4000fffe03f */
[----:B------:R-:W-:Y:S02]  /*18c0*/  UIADD3.64 UR34, UR22, 0x2, URZ ;  /* 0x0000000216227897 */ /* 0x000fe4000fffe03f */
[----:B------:R-:W-:-:S04]  /*18d0*/  UISETP.NE.U32.AND UP0, UPT, UR5, 0x2, UPT ;  /* 0x000000020500788c */ /* 0x000fc8000bf05070 */
[----:B------:R-:W-:Y:S02]  /*18e0*/  USEL UR7, URZ, 0x1, UP0 ;  /* 0x000000013f077887 */ /* 0x000fe40008000000 */
[----:B------:R-:W-:Y:S02]  /*18f0*/  USEL UR5, UR5, URZ, UP0 ;  /* 0x0000003f05057287 */ /* 0x000fe40008000000 */
[----:B------:R-:W-:Y:S01]  /*1900*/  ULOP3.LUT UR4, UR4, UR7, URZ, 0x3c, !UPT ;  /* 0x0000000704047292 */ /* 0x000fe2000f8e3c3f */
[----:B------:R-:W-:Y:S04]  /*1910*/  HGMMA.64x32x16.F32.BF16 R24, gdesc[UR20], R24 ;  /* 0x00600000141879f0 */ /* 0x000fe80008701818 */
[----:B------:R-:W-:Y:S01]  /*1920*/  HGMMA.64x32x16.F32.BF16 R24, gdesc[UR32], R24 ;  /* 0x00600000201879f0 */ /* 0x000fe20008701818 */
[----:B------:R-:W-:-:S02]  /*1930*/  UIADD3.64 UR32, UR20, 0x4, URZ ;  /* 0x0000000414207897 */ /* 0x000fc4000fffe03f */
[----:B------:R-:W-:-:S09]  /*1940*/  UIADD3.64 UR34, UR22, 0x4, URZ ;  /* 0x0000000416227897 */ /* 0x000fd2000fffe03f */
[----:B------:R-:W-:Y:S01]  /*1950*/  HGMMA.64x32x16.F32.BF16 R24, gdesc[UR32], R24 ;  /* 0x00600000201879f0 */ /* 0x000fe20008701818 */
[----:B------:R-:W-:Y:S02]  /*1960*/  UIADD3.64 UR32, UR20, 0x1fe, URZ ;  /* 0x000001fe14207897 */ /* 0x000fe4000fffe03f */
[----:B------:R-:W-:-:S09]  /*1970*/  UIADD3.64 UR34, UR22, 0x1fe, URZ ;  /* 0x000001fe16227897 */ /* 0x000fd2000fffe03f */
[----:B------:R-:W-:Y:S01]  /*1980*/  HGMMA.64x32x16.F32.BF16 R24, gdesc[UR32], R24 ;  /* 0x00600000201879f0 */ /* 0x000fe20008701818 */
[----:B------:R-:W-:Y:S02]  /*1990*/  UIADD3.64 UR32, UR20, 0x200, URZ ;  /* 0x0000020014207897 */ /* 0x000fe4000fffe03f */
[----:B------:R-:W-:-:S09]  /*19a0*/  UIADD3.64 UR34, UR22, 0x200, URZ ;  /* 0x0000020016227897 */ /* 0x000fd2000fffe03f */
[----:B------:R-:W-:Y:S01]  /*19b0*/  HGMMA.64x32x16.F32.BF16 R24, gdesc[UR32], R24 ;  /* 0x00600000201879f0 */ /* 0x000fe20008701818 */
[----:B------:R-:W-:Y:S02]  /*19c0*/  UIADD3.64 UR32, UR20, 0x202, URZ ;  /* 0x0000020214207897 */ /* 0x000fe4000fffe03f */
[----:B------:R-:W-:Y:S02]  /*19d0*/  UIADD3.64 UR34, UR22, 0x202, URZ ;  /* 0x0000020216227897 */ /* 0x000fe4000fffe03f */
[----:B------:R-:W-:Y:S02]  /*19e0*/  UIADD3.64 UR20, UR20, 0x204, URZ ;  /* 0x0000020414147897 */ /* 0x000fe4000fffe03f */
[----:B------:R-:W-:-:S05]  /*19f0*/  UIADD3.64 UR22, UR22, 0x204, URZ ;  /* 0x0000020416167897 */ /* 0x000fca000fffe03f */
[----:B------:R-:W-:Y:S04]  /*1a00*/  HGMMA.64x32x16.F32.BF16 R24, gdesc[UR32], R24 ;  /* 0x00600000201879f0 */ /* 0x000fe80008701818 */
[----:B------:R-:W-:Y:S01]  /*1a10*/  HGMMA.64x32x16.F32.BF16 R24, gdesc[UR20], R24, gsb0 ;  /* 0x00600000141879f0 */ /* 0x000fe20008001818 */
[----:B------:R-:W-:Y:S05]  /*1a20*/  @!P0 BRA `(.L_x_49) ;  /* 0xfffffff800b88947 */ /* 0x000fea000383ffff */
.L_x_47:
[----:B------:R-:W-:Y:S02]  /*1a30*/  WARPGROUP.DEPBAR.LE gsb0, 0x0 ;  /* 0x00008000000079c5 */ /* 0x000fe40000010000 */
[----:B----4-:R-:W-:Y:S01]  /*1a40*/  BAR.SYNC.DEFER_BLOCKING 0x0 ;  /* 0x0000000000007b1d */ /* 0x010fe20000010000 */
[C---:B-1----:R-:W-:Y:S01]  /*1a50*/  IMAD.SHL.U32 R2, R0.reuse, 0x40, RZ ;  /* 0x0000004000027824 */ /* 0x042fe200078e00ff */
[----:B---3--:R-:W-:Y:S01]  /*1a60*/  SHF.R.U32.HI R4, RZ, 0x1, R0 ;  /* 0x00000001ff047819 */ /* 0x008fe20000011600 */
[----:B------:R-:W-:Y:S01]  /*1a70*/  IMAD.SHL.U32 R3, R0, 0x10, RZ ;  /* 0x0000001000037824 */ /* 0x000fe200078e00ff */
[----:B------:R-:W-:Y:S02]  /*1a80*/  F2FP.BF16.F32.PACK_AB R24, R25, R24 ;  /* 0x000000181918723e */ /* 0x000fe400000010ff */
[----:B------:R-:W-:Y:S02]  /*1a90*/  ELECT P0, URZ, PT ;  /* 0x00000000003f782f */ /* 0x000fe40003800000 */
[----:B------:R-:W-:Y:S01]  /*1aa0*/  LOP3.LUT R2, R2, 0x1800, RZ, 0xc0, !PT ;  /* 0x0000180002027812 */ /* 0x000fe200078ec0ff */
[----:B------:R-:W-:Y:S01]  /*1ab0*/  UMOV UR17, UR15 ;  /* 0x0000000f00117c82 */ /* 0x000fe20008000000 */
[----:B------:R-:W-:Y:S01]  /*1ac0*/  LOP3.LUT R5, R4, 0x40, RZ, 0xc0, !PT ;  /* 0x0000004004057812 */ /* 0x000fe200078ec0ff */
[----:B------:R-:W-:Y:S01]  /*1ad0*/  UMOV UR18, UR11 ;  /* 0x0000000b00127c82 */ /* 0x000fe20008000000 */
[----:B------:R-:W-:-:S02]  /*1ae0*/  LOP3.LUT R2, R2, 0x70, R3, 0xf8, !PT ;  /* 0x0000007002027812 */ /* 0x000fc400078ef803 */
[----:B------:R-:W-:Y:S01]  /*1af0*/  LOP3.LUT R5, R5, 0x10, R0, 0xf8, !PT ;  /* 0x0000001005057812 */ /* 0x000fe200078ef800 */
[----:B------:R-:W-:Y:S01]  /*1b00*/  IMAD.SHL.U32 R0, R0, 0x80, RZ ;  /* 0x0000008000007824 */ /* 0x000fe200078e00ff */
[----:B------:R-:W-:Y:S02]  /*1b10*/  F2FP.BF16.F32.PACK_AB R25, R27, R26 ;  /* 0x0000001a1b19723e */ /* 0x000fe400000010ff */
[----:B------:R-:W-:Y:S02]  /*1b20*/  LOP3.LUT R5, R2, R5, RZ, 0x3c, !PT ;  /* 0x0000000502057212 */ /* 0x000fe400078e3cff */
[----:B------:R-:W-:Y:S02]  /*1b30*/  F2FP.BF16.F32.PACK_AB R32, R33, R32 ;  /* 0x000000202120723e */ /* 0x000fe400000010ff */
[----:B------:R-:W-:Y:S02]  /*1b40*/  LOP3.LUT R0, R5, 0x780, R0, 0xf8, !PT ;  /* 0x0000078005007812 */ /* 0x000fe400078ef800 */
[----:B------:R-:W-:Y:S01]  /*1b50*/  F2FP.BF16.F32.PACK_AB R26, R29, R28 ;  /* 0x0000001c1d1a723e */ /* 0x000fe200000010ff */
[----:B------:R-:W1:Y:S02]  /*1b60*/  @!P2 SYNCS.CCTL.IV [UR16+0x10000] ;  /* 0x01000000ff00a9b1 */ /* 0x000e640008000010 */
[----:B-1----:R-:W-:Y:S01]  /*1b70*/  BAR.SYNC.DEFER_BLOCKING 0x0 ;  /* 0x0000000000007b1d */ /* 0x002fe20000010000 */
[C---:B------:R-:W-:Y:S01]  /*1b80*/  LOP3.LUT R2, R0.reuse, 0x20, RZ, 0x3c, !PT ;  /* 0x0000002000027812 */ /* 0x040fe200078e3cff */
[----:B------:R-:W-:Y:S01]  /*1b90*/  VIADD R0, R0, UR16 ;  /* 0x0000001000007c36 */ /* 0x000fe20008000000 */
[----:B------:R-:W-:-:S02]  /*1ba0*/  F2FP.BF16.F32.PACK_AB R27, R31, R30 ;  /* 0x0000001e1f1b723e */ /* 0x000fc400000010ff */
[----:B------:R-:W-:Y:S01]  /*1bb0*/  F2FP.BF16.F32.PACK_AB R33, R35, R34 ;  /* 0x000000222321723e */ /* 0x000fe200000010ff */
[----:B------:R-:W-:Y:S01]  /*1bc0*/  VIADD R2, R2, UR16 ;  /* 0x0000001002027c36 */ /* 0x000fe20008000000 */
[----:B------:R-:W-:Y:S02]  /*1bd0*/  F2FP.BF16.F32.PACK_AB R34, R37, R36 ;  /* 0x000000242522723e */ /* 0x000fe400000010ff */
[----:B------:R-:W-:Y:S02]  /*1be0*/  F2FP.BF16.F32.PACK_AB R35, R39, R38 ;  /* 0x000000262723723e */ /* 0x000fe400000010ff */
[----:B------:R-:W-:Y:S01]  /*1bf0*/  ISETP.LT.U32.AND P0, PT, R6, 0x20, P0 ;  /* 0x000000200600780c */ /* 0x000fe20000701070 */
[----:B------:R-:W1:Y:S02]  /*1c00*/  @!P2 SYNCS.CCTL.IV [UR16+0x10008] ;  /* 0x01000800ff00a9b1 */ /* 0x000e640008000010 */
[----:B-1----:R-:W-:Y:S10]  /*1c10*/  STSM.16.M88.4 [R0], R24 ;  /* 0x0000001800007844 */ /* 0x002ff40000000200 */
[----:B------:R-:W-:Y:S01]  /*1c20*/  VOTEU.ANY UP0, P0 ;  /* 0x00000000003f7886 */ /* 0x000fe20000000100 */
[----:B------:R-:W-:Y:S01]  /*1c30*/  VOTEU.ANY UP1, P0 ;  /* 0x00000000003f7886 */ /* 0x000fe20000020100 */
[----:B------:R-:W-:Y:S03]  /*1c40*/  STSM.16.M88.4 [R2], R32 ;  /* 0x0000002002007844 */ /* 0x000fe60000000200 */
[----:B--2---:R-:W-:Y:S01]  /*1c50*/  @UP0 UMOV UR6, UR28 ;  /* 0x0000001c00060c82 */ /* 0x004fe20008000000 */
[----:B------:R-:W-:Y:S01]  /*1c60*/  @UP0 UMOV UR7, UR29 ;  /* 0x0000001d00070c82 */ /* 0x000fe20008000000 */
[----:B------:R1:W-:Y:S06]  /*1c70*/  MEMBAR.ALL.CTA ;  /* 0x0000000000007992 */ /* 0x0003ec0000008000 */
[----:B-1----:R-:W1:Y:S02]  /*1c80*/  FENCE.VIEW.ASYNC.S ;  /* 0x00000000000073c6 */ /* 0x002e640000000000 */
[----:B-1----:R-:W-:Y:S06]  /*1c90*/  BAR.SYNC.DEFER_BLOCKING 0x0 ;  /* 0x0000000000007b1d */ /* 0x002fec0000010000 */
[----:B------:R1:W-:Y:S01]  /*1ca0*/  @UP1 UTMASTG.2D [UR16], [UR6] ;  /* 0x00000010060013b5 */ /* 0x0003e20008008000 */
[----:B------:R0:W-:Y:S01]  /*1cb0*/  UTMACMDFLUSH ;  /* 0x00000000000079b7 */ /* 0x0001e20000000000 */
[----:B------:R-:W-:-:S04]  /*1cc0*/  DEPBAR.LE SB0, 0x0 ;  /* 0x000080000000791a */ /* 0x000fc80000000000 */
[----:B------:R-:W-:Y:S06]  /*1cd0*/  BAR.SYNC.DEFER_BLOCKING 0x0 ;  /* 0x0000000000007b1d */ /* 0x000fec0000010000 */
[----:B-1----:R-:W-:Y:S05]  /*1ce0*/  EXIT ;  /* 0x000000000000794d */ /* 0x002fea0003800000 */
.L_x_48:
[----:B------:R-:W1:Y:S02]  /*1cf0*/  SYNCS.PHASECHK.TRANS64.TRYWAIT P0, [UR33+0x10000], R2 ;  /* 0x01000002ff0075a7 */ /* 0x000e640008000161 */
[----:B-1----:R-:W-:Y:S05]  /*1d00*/  @!P0 BRA `(.L_x_48) ;  /* 0xfffffffc00f88947 */ /* 0x002fea000383ffff */
[----:B------:R-:W-:Y:S05]  /*1d10*/  BRA `(.L_x_50) ;  /* 0xfffffff800b47947 */ /* 0x000fea000383ffff */
.L_x_51:
[----:B------:R-:W-:-:S00]  /*1d20*/  BRA `(.L_x_51) ;  /* 0xfffffffc00fc7947 */ /* 0x000fc0000383ffff */
[----:B------:R-:W-:-:S00]  /*1d30*/  NOP ;  /* 0x0000000000007918 */ /* 0x000fc00000000000 */
        /* <DEDUP_REMOVED lines=12> */
.L_x_52:


//--------------------- .nv.shared.gluon_wgmma    --------------------------
	.section	.nv.shared.gluon_wgmma,"aw",@nobits
	.sectionflags	@""
	.align	16
	.zero		1024


//--------------------- .nv.shared.reserved.0     --------------------------
	.section	.nv.shared.reserved.0,"aw",@nobits
	.weak		__nv_reservedSMEM_offset_0_alias
	.size		__nv_reservedSMEM_offset_0_alias, 0, 0
	.other		__nv_reservedSMEM_offset_0_alias,@"STO_CUDA_RESERVED_SHARED STV_DEFAULT"
__nv_reservedSMEM_offset_0_alias:
	.zero		0


//--------------------- .nv.constant0.gluon_wgmma --------------------------
	.section	.nv.constant0.gluon_wgmma,"a",@progbits
	.sectionflags	@""
	.align	4
.nv.constant0.gluon_wgmma:
	.zero		608


//--------------------- SYMBOLS --------------------------

	.type		.nv.reservedSmem.offset0,@object
	.size		.nv.reservedSmem.offset0,0x4
